//
// Generated by NVIDIA NVVM Compiler
//
// Compiler Build ID: CL-36424714
// Cuda compilation tools, release 13.0, V13.0.88
// Based on NVVM 20.0.0
//

.version 9.0
.target sm_100
.address_size 64

	// .globl	_Z15unified_softmaxPKfPfS1_iiiS1_
// _ZZ15unified_softmaxPKfPfS1_iiiS1_E9temp_smem has been demoted
.extern .shared .align 16 .b8 ms[];
.extern .shared .align 16 .b8 sum_vals[];

.visible .entry _Z15unified_softmaxPKfPfS1_iiiS1_(
	.param .u64 .ptr .align 1 _Z15unified_softmaxPKfPfS1_iiiS1__param_0,
	.param .u64 .ptr .align 1 _Z15unified_softmaxPKfPfS1_iiiS1__param_1,
	.param .u64 .ptr .align 1 _Z15unified_softmaxPKfPfS1_iiiS1__param_2,
	.param .u32 _Z15unified_softmaxPKfPfS1_iiiS1__param_3,
	.param .u32 _Z15unified_softmaxPKfPfS1_iiiS1__param_4,
	.param .u32 _Z15unified_softmaxPKfPfS1_iiiS1__param_5,
	.param .u64 .ptr .align 1 _Z15unified_softmaxPKfPfS1_iiiS1__param_6
)
{
	.reg .pred 	%p<21>;
	.reg .b32 	%r<59>;
	.reg .b32 	%f<133>;
	.reg .b64 	%rd<22>;
	// demoted variable
	.shared .align 4 .b8 _ZZ15unified_softmaxPKfPfS1_iiiS1_E9temp_smem[4096];
	ld.param.u64 	%rd5, [_Z15unified_softmaxPKfPfS1_iiiS1__param_0];
	ld.param.u64 	%rd6, [_Z15unified_softmaxPKfPfS1_iiiS1__param_1];
	ld.param.u64 	%rd7, [_Z15unified_softmaxPKfPfS1_iiiS1__param_2];
	ld.param.u32 	%r24, [_Z15unified_softmaxPKfPfS1_iiiS1__param_3];
	ld.param.u32 	%r25, [_Z15unified_softmaxPKfPfS1_iiiS1__param_4];
	ld.param.u32 	%r26, [_Z15unified_softmaxPKfPfS1_iiiS1__param_5];
	ld.param.u64 	%rd4, [_Z15unified_softmaxPKfPfS1_iiiS1__param_6];
	cvta.to.global.u64 	%rd1, %rd5;
	cvta.to.global.u64 	%rd2, %rd7;
	cvta.to.global.u64 	%rd3, %rd6;
	mov.u32 	%r1, %ntid.x;
	mov.u32 	%r2, %tid.x;
	setp.ge.s32 	%p1, %r2, %r24;
	mov.f32 	%f126, 0fF149F2CA;
	mov.f32 	%f125, 0f00000000;
	@%p1 bra 	$L__BB0_5;
	mov.u32 	%r27, %ctaid.x;
	mul.lo.s32 	%r3, %r24, %r27;
	mov.f32 	%f125, 0f00000000;
	mov.f32 	%f126, 0fF149F2CA;
	mov.u32 	%r53, %r2;
$L__BB0_2:
	add.s32 	%r5, %r53, %r3;
	setp.ge.s32 	%p2, %r5, %r25;
	@%p2 bra 	$L__BB0_4;
	mul.wide.s32 	%rd8, %r5, 4;
	add.s64 	%rd9, %rd1, %rd8;
	ld.global.f32 	%f20, [%rd9];
	max.f32 	%f3, %f126, %f20;
	sub.f32 	%f21, %f126, %f3;
	fma.rn.f32 	%f22, %f21, 0f3BBB989D, 0f3F000000;
	cvt.sat.f32.f32 	%f23, %f22;
	mov.f32 	%f24, 0f4B400001;
	mov.f32 	%f25, 0f437C0000;
	fma.rm.f32 	%f26, %f23, %f25, %f24;
	add.f32 	%f27, %f26, 0fCB40007F;
	neg.f32 	%f28, %f27;
	fma.rn.f32 	%f29, %f21, 0f3FB8AA3B, %f28;
	fma.rn.f32 	%f30, %f21, 0f32A57060, %f29;
	mov.b32 	%r28, %f26;
	shl.b32 	%r29, %r28, 23;
	mov.b32 	%f31, %r29;
	ex2.approx.ftz.f32 	%f32, %f30;
	mul.f32 	%f33, %f32, %f31;
	mul.f32 	%f34, %f125, %f33;
	sub.f32 	%f35, %f20, %f3;
	fma.rn.f32 	%f36, %f35, 0f3BBB989D, 0f3F000000;
	cvt.sat.f32.f32 	%f37, %f36;
	fma.rm.f32 	%f38, %f37, %f25, %f24;
	add.f32 	%f39, %f38, 0fCB40007F;
	neg.f32 	%f40, %f39;
	fma.rn.f32 	%f41, %f35, 0f3FB8AA3B, %f40;
	fma.rn.f32 	%f42, %f35, 0f32A57060, %f41;
	mov.b32 	%r30, %f38;
	shl.b32 	%r31, %r30, 23;
	mov.b32 	%f43, %r31;
	ex2.approx.ftz.f32 	%f44, %f42;
	fma.rn.f32 	%f125, %f44, %f43, %f34;
	mov.f32 	%f126, %f3;
$L__BB0_4:
	add.s32 	%r53, %r53, %r1;
	setp.lt.s32 	%p3, %r53, %r24;
	@%p3 bra 	$L__BB0_2;
$L__BB0_5:
	shl.b32 	%r32, %r1, 2;
	mov.u32 	%r33, ms;
	add.s32 	%r7, %r33, %r32;
	shl.b32 	%r34, %r2, 2;
	add.s32 	%r8, %r33, %r34;
	st.shared.f32 	[%r8], %f126;
	add.s32 	%r9, %r7, %r34;
	st.shared.f32 	[%r9], %f125;
	bar.sync 	0;
	setp.lt.u32 	%p4, %r1, 2;
	@%p4 bra 	$L__BB0_10;
	mov.u32 	%r54, %r1;
$L__BB0_7:
	shr.u32 	%r11, %r54, 1;
	setp.ge.u32 	%p5, %r2, %r11;
	@%p5 bra 	$L__BB0_9;
	ld.shared.f32 	%f45, [%r8];
	shl.b32 	%r35, %r11, 2;
	add.s32 	%r36, %r8, %r35;
	ld.shared.f32 	%f46, [%r36];
	max.f32 	%f47, %f45, %f46;
	st.shared.f32 	[%r8], %f47;
	ld.shared.f32 	%f48, [%r9];
	sub.f32 	%f49, %f45, %f47;
	fma.rn.f32 	%f50, %f49, 0f3BBB989D, 0f3F000000;
	cvt.sat.f32.f32 	%f51, %f50;
	mov.f32 	%f52, 0f4B400001;
	mov.f32 	%f53, 0f437C0000;
	fma.rm.f32 	%f54, %f51, %f53, %f52;
	add.f32 	%f55, %f54, 0fCB40007F;
	neg.f32 	%f56, %f55;
	fma.rn.f32 	%f57, %f49, 0f3FB8AA3B, %f56;
	fma.rn.f32 	%f58, %f49, 0f32A57060, %f57;
	mov.b32 	%r37, %f54;
	shl.b32 	%r38, %r37, 23;
	mov.b32 	%f59, %r38;
	ex2.approx.ftz.f32 	%f60, %f58;
	mul.f32 	%f61, %f60, %f59;
	add.s32 	%r39, %r9, %r35;
	ld.shared.f32 	%f62, [%r39];
	sub.f32 	%f63, %f46, %f47;
	fma.rn.f32 	%f64, %f63, 0f3BBB989D, 0f3F000000;
	cvt.sat.f32.f32 	%f65, %f64;
	fma.rm.f32 	%f66, %f65, %f53, %f52;
	add.f32 	%f67, %f66, 0fCB40007F;
	neg.f32 	%f68, %f67;
	fma.rn.f32 	%f69, %f63, 0f3FB8AA3B, %f68;
	fma.rn.f32 	%f70, %f63, 0f32A57060, %f69;
	mov.b32 	%r40, %f66;
	shl.b32 	%r41, %r40, 23;
	mov.b32 	%f71, %r41;
	ex2.approx.ftz.f32 	%f72, %f70;
	mul.f32 	%f73, %f72, %f71;
	mul.f32 	%f74, %f62, %f73;
	fma.rn.f32 	%f75, %f48, %f61, %f74;
	st.shared.f32 	[%r9], %f75;
$L__BB0_9:
	bar.sync 	0;
	setp.gt.u32 	%p6, %r54, 3;
	mov.u32 	%r54, %r11;
	@%p6 bra 	$L__BB0_7;
$L__BB0_10:
	setp.ne.s32 	%p7, %r2, 0;
	@%p7 bra 	$L__BB0_12;
	ld.shared.f32 	%f76, [ms];
	mov.u32 	%r42, %ctaid.x;
	mul.wide.u32 	%rd10, %r42, 4;
	add.s64 	%rd11, %rd3, %rd10;
	st.global.f32 	[%rd11], %f76;
	ld.shared.f32 	%f77, [%r7];
	add.s64 	%rd12, %rd2, %rd10;
	st.global.f32 	[%rd12], %f77;
$L__BB0_12:
	membar.gl;
	setp.ge.s32 	%p8, %r2, %r26;
	mov.f32 	%f130, 0fF149F2CA;
	@%p8 bra 	$L__BB0_15;
	mov.f32 	%f130, 0fF149F2CA;
	mov.u32 	%r55, %r2;
$L__BB0_14:
	mul.wide.s32 	%rd13, %r55, 4;
	add.s64 	%rd14, %rd3, %rd13;
	ld.global.f32 	%f80, [%rd14];
	max.f32 	%f130, %f130, %f80;
	add.s32 	%r55, %r55, %r1;
	setp.lt.s32 	%p9, %r55, %r26;
	@%p9 bra 	$L__BB0_14;
$L__BB0_15:
	setp.lt.u32 	%p10, %r1, 2;
	mov.u32 	%r44, _ZZ15unified_softmaxPKfPfS1_iiiS1_E9temp_smem;
	add.s32 	%r14, %r44, %r34;
	st.shared.f32 	[%r14], %f130;
	bar.sync 	0;
	@%p10 bra 	$L__BB0_20;
	mov.u32 	%r56, %r1;
$L__BB0_17:
	shr.u32 	%r16, %r56, 1;
	setp.ge.u32 	%p11, %r2, %r16;
	@%p11 bra 	$L__BB0_19;
	ld.shared.f32 	%f81, [%r14];
	shl.b32 	%r45, %r16, 2;
	add.s32 	%r46, %r14, %r45;
	ld.shared.f32 	%f82, [%r46];
	max.f32 	%f83, %f81, %f82;
	st.shared.f32 	[%r14], %f83;
$L__BB0_19:
	bar.sync 	0;
	setp.gt.u32 	%p12, %r56, 3;
	mov.u32 	%r56, %r16;
	@%p12 bra 	$L__BB0_17;
$L__BB0_20:
	mov.u32 	%r17, %ctaid.x;
	or.b32  	%r18, %r17, %r2;
	setp.ne.s32 	%p13, %r18, 0;
	@%p13 bra 	$L__BB0_22;
	ld.shared.f32 	%f84, [_ZZ15unified_softmaxPKfPfS1_iiiS1_E9temp_smem];
	st.global.f32 	[%rd3], %f84;
$L__BB0_22:
	setp.ge.s32 	%p14, %r2, %r26;
	mov.f32 	%f132, 0f00000000;
	@%p14 bra 	$L__BB0_25;
	ld.global.f32 	%f12, [%rd3];
	mov.f32 	%f132, 0f00000000;
	mov.u32 	%r57, %r2;
$L__BB0_24:
	mul.wide.s32 	%rd15, %r57, 4;
	add.s64 	%rd16, %rd2, %rd15;
	ld.global.f32 	%f87, [%rd16];
	add.s64 	%rd17, %rd3, %rd15;
	ld.global.f32 	%f88, [%rd17];
	sub.f32 	%f89, %f88, %f12;
	fma.rn.f32 	%f90, %f89, 0f3BBB989D, 0f3F000000;
	cvt.sat.f32.f32 	%f91, %f90;
	mov.f32 	%f92, 0f4B400001;
	mov.f32 	%f93, 0f437C0000;
	fma.rm.f32 	%f94, %f91, %f93, %f92;
	add.f32 	%f95, %f94, 0fCB40007F;
	neg.f32 	%f96, %f95;
	fma.rn.f32 	%f97, %f89, 0f3FB8AA3B, %f96;
	fma.rn.f32 	%f98, %f89, 0f32A57060, %f97;
	mov.b32 	%r47, %f94;
	shl.b32 	%r48, %r47, 23;
	mov.b32 	%f99, %r48;
	ex2.approx.ftz.f32 	%f100, %f98;
	mul.f32 	%f101, %f100, %f99;
	fma.rn.f32 	%f132, %f87, %f101, %f132;
	add.s32 	%r57, %r57, %r1;
	setp.lt.s32 	%p15, %r57, %r26;
	@%p15 bra 	$L__BB0_24;
$L__BB0_25:
	setp.lt.u32 	%p16, %r1, 2;
	st.shared.f32 	[%r14], %f132;
	bar.sync 	0;
	@%p16 bra 	$L__BB0_30;
	mov.u32 	%r58, %r1;
$L__BB0_27:
	shr.u32 	%r22, %r58, 1;
	setp.ge.u32 	%p17, %r2, %r22;
	@%p17 bra 	$L__BB0_29;
	shl.b32 	%r49, %r22, 2;
	add.s32 	%r50, %r14, %r49;
	ld.shared.f32 	%f102, [%r50];
	ld.shared.f32 	%f103, [%r14];
	add.f32 	%f104, %f102, %f103;
	st.shared.f32 	[%r14], %f104;
$L__BB0_29:
	bar.sync 	0;
	setp.gt.u32 	%p18, %r58, 3;
	mov.u32 	%r58, %r22;
	@%p18 bra 	$L__BB0_27;
$L__BB0_30:
	setp.ne.s32 	%p19, %r18, 0;
	@%p19 bra 	$L__BB0_32;
	ld.shared.f32 	%f105, [_ZZ15unified_softmaxPKfPfS1_iiiS1_E9temp_smem];
	st.global.f32 	[%rd2], %f105;
$L__BB0_32:
	membar.gl;
	mad.lo.s32 	%r23, %r17, %r1, %r2;
	setp.ge.s32 	%p20, %r23, %r25;
	@%p20 bra 	$L__BB0_34;
	mul.wide.s32 	%rd18, %r23, 4;
	add.s64 	%rd19, %rd1, %rd18;
	ld.global.f32 	%f106, [%rd19];
	ld.global.f32 	%f107, [%rd3];
	sub.f32 	%f108, %f106, %f107;
	fma.rn.f32 	%f109, %f108, 0f3BBB989D, 0f3F000000;
	cvt.sat.f32.f32 	%f110, %f109;
	mov.f32 	%f111, 0f4B400001;
	mov.f32 	%f112, 0f437C0000;
	fma.rm.f32 	%f113, %f110, %f112, %f111;
	add.f32 	%f114, %f113, 0fCB40007F;
	neg.f32 	%f115, %f114;
	fma.rn.f32 	%f116, %f108, 0f3FB8AA3B, %f115;
	fma.rn.f32 	%f117, %f108, 0f32A57060, %f116;
	mov.b32 	%r51, %f113;
	shl.b32 	%r52, %r51, 23;
	mov.b32 	%f118, %r52;
	ex2.approx.ftz.f32 	%f119, %f117;
	mul.f32 	%f120, %f119, %f118;
	ld.global.f32 	%f121, [%rd2];
	div.rn.f32 	%f122, %f120, %f121;
	cvta.to.global.u64 	%rd20, %rd4;
	add.s64 	%rd21, %rd20, %rd18;
	st.global.f32 	[%rd21], %f122;
$L__BB0_34:
	ret;

}
	// .globl	_Z20calculate_global_sumPfS_S_fi
.visible .entry _Z20calculate_global_sumPfS_S_fi(
	.param .u64 .ptr .align 1 _Z20calculate_global_sumPfS_S_fi_param_0,
	.param .u64 .ptr .align 1 _Z20calculate_global_sumPfS_S_fi_param_1,
	.param .u64 .ptr .align 1 _Z20calculate_global_sumPfS_S_fi_param_2,
	.param .f32 _Z20calculate_global_sumPfS_S_fi_param_3,
	.param .u32 _Z20calculate_global_sumPfS_S_fi_param_4
)
{
	.reg .pred 	%p<17>;
	.reg .b32 	%r<39>;
	.reg .b32 	%f<48>;
	.reg .b64 	%rd<10>;

	ld.param.u64 	%rd3, [_Z20calculate_global_sumPfS_S_fi_param_0];
	ld.param.u64 	%rd4, [_Z20calculate_global_sumPfS_S_fi_param_1];
	ld.param.u64 	%rd5, [_Z20calculate_global_sumPfS_S_fi_param_2];
	ld.param.f32 	%f8, [_Z20calculate_global_sumPfS_S_fi_param_3];
	ld.param.u32 	%r6, [_Z20calculate_global_sumPfS_S_fi_param_4];
	mov.u32 	%r1, %tid.x;
	setp.ge.s32 	%p1, %r1, %r6;
	mov.f32 	%f46, 0f00000000;
	@%p1 bra 	$L__BB1_3;
	mov.u32 	%r2, %ntid.x;
	cvta.to.global.u64 	%rd1, %rd3;
	cvta.to.global.u64 	%rd2, %rd4;
	mov.f32 	%f46, 0f00000000;
	mov.u32 	%r38, %r1;
$L__BB1_2:
	mul.wide.s32 	%rd6, %r38, 4;
	add.s64 	%rd7, %rd1, %rd6;
	ld.global.f32 	%f11, [%rd7];
	add.s64 	%rd8, %rd2, %rd6;
	ld.global.f32 	%f12, [%rd8];
	sub.f32 	%f13, %f12, %f8;
	fma.rn.f32 	%f14, %f13, 0f3BBB989D, 0f3F000000;
	cvt.sat.f32.f32 	%f15, %f14;
	mov.f32 	%f16, 0f4B400001;
	mov.f32 	%f17, 0f437C0000;
	fma.rm.f32 	%f18, %f15, %f17, %f16;
	add.f32 	%f19, %f18, 0fCB40007F;
	neg.f32 	%f20, %f19;
	fma.rn.f32 	%f21, %f13, 0f3FB8AA3B, %f20;
	fma.rn.f32 	%f22, %f13, 0f32A57060, %f21;
	mov.b32 	%r7, %f18;
	shl.b32 	%r8, %r7, 23;
	mov.b32 	%f23, %r8;
	ex2.approx.ftz.f32 	%f24, %f22;
	mul.f32 	%f25, %f24, %f23;
	fma.rn.f32 	%f46, %f11, %f25, %f46;
	add.s32 	%r38, %r38, %r2;
	setp.lt.s32 	%p2, %r38, %r6;
	@%p2 bra 	$L__BB1_2;
$L__BB1_3:
	and.b32  	%r5, %r1, 31;
	mov.b32 	%r9, %f46;
	shfl.sync.down.b32	%r10|%p3, %r9, 16, 31, -1;
	mov.b32 	%f26, %r10;
	add.f32 	%f27, %f46, %f26;
	mov.b32 	%r11, %f27;
	shfl.sync.down.b32	%r12|%p4, %r11, 8, 31, -1;
	mov.b32 	%f28, %r12;
	add.f32 	%f29, %f27, %f28;
	mov.b32 	%r13, %f29;
	shfl.sync.down.b32	%r14|%p5, %r13, 4, 31, -1;
	mov.b32 	%f30, %r14;
	add.f32 	%f31, %f29, %f30;
	mov.b32 	%r15, %f31;
	shfl.sync.down.b32	%r16|%p6, %r15, 2, 31, -1;
	mov.b32 	%f32, %r16;
	add.f32 	%f33, %f31, %f32;
	mov.b32 	%r17, %f33;
	shfl.sync.down.b32	%r18|%p7, %r17, 1, 31, -1;
	mov.b32 	%f34, %r18;
	add.f32 	%f4, %f33, %f34;
	setp.ne.s32 	%p8, %r5, 0;
	@%p8 bra 	$L__BB1_5;
	shr.u32 	%r19, %r1, 3;
	mov.u32 	%r20, sum_vals;
	add.s32 	%r21, %r20, %r19;
	st.shared.f32 	[%r21], %f4;
$L__BB1_5:
	bar.sync 	0;
	setp.gt.u32 	%p9, %r1, 31;
	@%p9 bra 	$L__BB1_10;
	mov.u32 	%r22, %ntid.x;
	add.s32 	%r23, %r22, 31;
	shr.u32 	%r24, %r23, 5;
	setp.ge.u32 	%p10, %r5, %r24;
	mov.f32 	%f47, 0f00000000;
	@%p10 bra 	$L__BB1_8;
	shl.b32 	%r25, %r5, 2;
	mov.u32 	%r26, sum_vals;
	add.s32 	%r27, %r26, %r25;
	ld.shared.f32 	%f47, [%r27];
$L__BB1_8:
	setp.ne.s32 	%p11, %r5, 0;
	mov.b32 	%r28, %f47;
	shfl.sync.down.b32	%r29|%p12, %r28, 16, 31, -1;
	mov.b32 	%f36, %r29;
	add.f32 	%f37, %f47, %f36;
	mov.b32 	%r30, %f37;
	shfl.sync.down.b32	%r31|%p13, %r30, 8, 31, -1;
	mov.b32 	%f38, %r31;
	add.f32 	%f39, %f37, %f38;
	mov.b32 	%r32, %f39;
	shfl.sync.down.b32	%r33|%p14, %r32, 4, 31, -1;
	mov.b32 	%f40, %r33;
	add.f32 	%f41, %f39, %f40;
	mov.b32 	%r34, %f41;
	shfl.sync.down.b32	%r35|%p15, %r34, 2, 31, -1;
	mov.b32 	%f42, %r35;
	add.f32 	%f43, %f41, %f42;
	mov.b32 	%r36, %f43;
	shfl.sync.down.b32	%r37|%p16, %r36, 1, 31, -1;
	mov.b32 	%f44, %r37;
	add.f32 	%f7, %f43, %f44;
	@%p11 bra 	$L__BB1_10;
	cvta.to.global.u64 	%rd9, %rd5;
	st.global.f32 	[%rd9], %f7;
$L__BB1_10:
	ret;

}
	// .globl	_Z14softmax_kernelPfS_ffi
.visible .entry _Z14softmax_kernelPfS_ffi(
	.param .u64 .ptr .align 1 _Z14softmax_kernelPfS_ffi_param_0,
	.param .u64 .ptr .align 1 _Z14softmax_kernelPfS_ffi_param_1,
	.param .f32 _Z14softmax_kernelPfS_ffi_param_2,
	.param .f32 _Z14softmax_kernelPfS_ffi_param_3,
	.param .u32 _Z14softmax_kernelPfS_ffi_param_4
)
{
	.reg .pred 	%p<2>;
	.reg .b32 	%r<8>;
	.reg .b32 	%f<18>;
	.reg .b64 	%rd<8>;

	ld.param.u64 	%rd1, [_Z14softmax_kernelPfS_ffi_param_0];
	ld.param.u64 	%rd2, [_Z14softmax_kernelPfS_ffi_param_1];
	ld.param.f32 	%f1, [_Z14softmax_kernelPfS_ffi_param_2];
	ld.param.f32 	%f2, [_Z14softmax_kernelPfS_ffi_param_3];
	ld.param.u32 	%r2, [_Z14softmax_kernelPfS_ffi_param_4];
	mov.u32 	%r3, %ctaid.x;
	mov.u32 	%r4, %ntid.x;
	mov.u32 	%r5, %tid.x;
	mad.lo.s32 	%r1, %r3, %r4, %r5;
	setp.ge.s32 	%p1, %r1, %r2;
	@%p1 bra 	$L__BB2_2;
	cvta.to.global.u64 	%rd3, %rd1;
	cvta.to.global.u64 	%rd4, %rd2;
	mul.wide.s32 	%rd5, %r1, 4;
	add.s64 	%rd6, %rd3, %rd5;
	ld.global.f32 	%f3, [%rd6];
	sub.f32 	%f4, %f3, %f1;
	fma.rn.f32 	%f5, %f4, 0f3BBB989D, 0f3F000000;
	cvt.sat.f32.f32 	%f6, %f5;
	mov.f32 	%f7, 0f4B400001;
	mov.f32 	%f8, 0f437C0000;
	fma.rm.f32 	%f9, %f6, %f8, %f7;
	add.f32 	%f10, %f9, 0fCB40007F;
	neg.f32 	%f11, %f10;
	fma.rn.f32 	%f12, %f4, 0f3FB8AA3B, %f11;
	fma.rn.f32 	%f13, %f4, 0f32A57060, %f12;
	mov.b32 	%r6, %f9;
	shl.b32 	%r7, %r6, 23;
	mov.b32 	%f14, %r7;
	ex2.approx.ftz.f32 	%f15, %f13;
	mul.f32 	%f16, %f15, %f14;
	div.rn.f32 	%f17, %f16, %f2;
	add.s64 	%rd7, %rd4, %rd5;
	st.global.f32 	[%rd7], %f17;
$L__BB2_2:
	ret;

}


// ===== COMPILED SASS (sm_100) =====

	.target	sm_100

	.elftype	@"ET_EXEC"


//--------------------- .note.nv.tkinfo           --------------------------
	.section	.note.nv.tkinfo,"",@"SHT_NOTE"
	.sectionflags	@"SHF_NOTE_NV_TKINFO"
	.tkinfo
        /*0018*/ 	.word	0x00000002
        /*0030*/ 	.string	""
        /*0030*/ 	.string	"ptxas"
        /*0030*/ 	.string	"Cuda compilation tools, release 13.0, V13.0.88"
        /*0030*/ 	.string	"Build cuda_13.0.r13.0/compiler.36424714_0"
        /*0030*/ 	.string	"-arch sm_100 -m 64 "



//--------------------- .note.nv.cuinfo           --------------------------
	.section	.note.nv.cuinfo,"",@"SHT_NOTE"
	.sectionflags	@"SHF_NOTE_NV_CUINFO"
        /*0018*/ 	.short	0x0002
        /*001a*/ 	.short	0x0064
        /*001c*/ 	.short	0x0082
	.zero		2


//--------------------- .nv.info                  --------------------------
	.section	.nv.info,"",@"SHT_CUDA_INFO"
	.align	4


	//----- nvinfo : EIATTR_REGCOUNT
	.align		4
        /*0000*/ 	.byte	0x04, 0x2f
        /*0002*/ 	.short	(.L_1 - .L_0)
	.align		4
.L_0:
        /*0004*/ 	.word	index@(_Z15unified_softmaxPKfPfS1_iiiS1_)
        /*0008*/ 	.word	0x0000001a


	//----- nvinfo : EIATTR_FRAME_SIZE
	.align		4
.L_1:
        /*000c*/ 	.byte	0x04, 0x11
        /*000e*/ 	.short	(.L_3 - .L_2)
	.align		4
.L_2:
        /*0010*/ 	.word	index@($__internal_1_$__cuda_sm3x_div_rn_noftz_f32_slowpath)
        /*0014*/ 	.word	0x00000000


	//----- nvinfo : EIATTR_FRAME_SIZE
	.align		4
.L_3:
        /*0018*/ 	.byte	0x04, 0x11
        /*001a*/ 	.short	(.L_5 - .L_4)
	.align		4
.L_4:
        /*001c*/ 	.word	index@(_Z15unified_softmaxPKfPfS1_iiiS1_)
        /*0020*/ 	.word	0x00000000


	//----- nvinfo : EIATTR_REGCOUNT
	.align		4
.L_5:
        /*0024*/ 	.byte	0x04, 0x2f
        /*0026*/ 	.short	(.L_7 - .L_6)
	.align		4
.L_6:
        /*0028*/ 	.word	index@(_Z20calculate_global_sumPfS_S_fi)
        /*002c*/ 	.word	0x00000013


	//----- nvinfo : EIATTR_FRAME_SIZE
	.align		4
.L_7:
        /*0030*/ 	.byte	0x04, 0x11
        /*0032*/ 	.short	(.L_9 - .L_8)
	.align		4
.L_8:
        /*0034*/ 	.word	index@(_Z20calculate_global_sumPfS_S_fi)
        /*0038*/ 	.word	0x00000000


	//----- nvinfo : EIATTR_REGCOUNT
	.align		4
.L_9:
        /*003c*/ 	.byte	0x04, 0x2f
        /*003e*/ 	.short	(.L_11 - .L_10)
	.align		4
.L_10:
        /*0040*/ 	.word	index@(_Z14softmax_kernelPfS_ffi)
        /*0044*/ 	.word	0x00000010


	//----- nvinfo : EIATTR_FRAME_SIZE
	.align		4
.L_11:
        /*0048*/ 	.byte	0x04, 0x11
        /*004a*/ 	.short	(.L_13 - .L_12)
	.align		4
.L_12:
        /*004c*/ 	.word	index@($__internal_0_$__cuda_sm3x_div_rn_noftz_f32_slowpath)
        /*0050*/ 	.word	0x00000000


	//----- nvinfo : EIATTR_FRAME_SIZE
	.align		4
.L_13:
        /*0054*/ 	.byte	0x04, 0x11
        /*0056*/ 	.short	(.L_15 - .L_14)
	.align		4
.L_14:
        /*0058*/ 	.word	index@(_Z14softmax_kernelPfS_ffi)
        /*005c*/ 	.word	0x00000000


	//----- nvinfo : EIATTR_MIN_STACK_SIZE
	.align		4
.L_15:
        /*0060*/ 	.byte	0x04, 0x12
        /*0062*/ 	.short	(.L_17 - .L_16)
	.align		4
.L_16:
        /*0064*/ 	.word	index@(_Z14softmax_kernelPfS_ffi)
        /*0068*/ 	.word	0x00000000


	//----- nvinfo : EIATTR_MIN_STACK_SIZE
	.align		4
.L_17:
        /*006c*/ 	.byte	0x04, 0x12
        /*006e*/ 	.short	(.L_19 - .L_18)
	.align		4
.L_18:
        /*0070*/ 	.word	index@(_Z20calculate_global_sumPfS_S_fi)
        /*0074*/ 	.word	0x00000000


	//----- nvinfo : EIATTR_MIN_STACK_SIZE
	.align		4
.L_19:
        /*0078*/ 	.byte	0x04, 0x12
        /*007a*/ 	.short	(.L_21 - .L_20)
	.align		4
.L_20:
        /*007c*/ 	.word	index@(_Z15unified_softmaxPKfPfS1_iiiS1_)
        /*0080*/ 	.word	0x00000000
.L_21:


//--------------------- .nv.compat                --------------------------
	.section	.nv.compat,"",@"SHT_CUDA_COMPAT_INFO"
	.align	4
        /*0000*/ 	.byte	0x02, 0x09, 0x00, 0x00, 0x02, 0x02, 0x01, 0x00, 0x02, 0x05, 0x05, 0x00, 0x03, 0x07, 0x01, 0x01
        /*0010*/ 	.byte	0x02, 0x03, 0x00, 0x00, 0x02, 0x06, 0x01, 0x00, 0x04, 0x0b, 0x08, 0x00, 0x01, 0x00, 0x00, 0x00
        /*0020*/ 	.byte	0x00, 0x00, 0x00, 0x00


//--------------------- .nv.info._Z14softmax_kernelPfS_ffi --------------------------
	.section	.nv.info._Z14softmax_kernelPfS_ffi,"",@"SHT_CUDA_INFO"
	.sectionflags	@""
	.align	4


	//----- nvinfo : EIATTR_CUDA_API_VERSION
	.align		4
        /*0000*/ 	.byte	0x04, 0x37
        /*0002*/ 	.short	(.L_23 - .L_22)
.L_22:
        /*0004*/ 	.word	0x00000082


	//----- nvinfo : EIATTR_KPARAM_INFO
	.align		4
.L_23:
        /*0008*/ 	.byte	0x04, 0x17
        /*000a*/ 	.short	(.L_25 - .L_24)
.L_24:
        /*000c*/ 	.word	0x00000000
        /*0010*/ 	.short	0x0004
        /*0012*/ 	.short	0x0018
        /*0014*/ 	.byte	0x00, 0xf0, 0x11, 0x00


	//----- nvinfo : EIATTR_KPARAM_INFO
	.align		4
.L_25:
        /*0018*/ 	.byte	0x04, 0x17
        /*001a*/ 	.short	(.L_27 - .L_26)
.L_26:
        /*001c*/ 	.word	0x00000000
        /*0020*/ 	.short	0x0003
        /*0022*/ 	.short	0x0014
        /*0024*/ 	.byte	0x00, 0xf0, 0x11, 0x00


	//----- nvinfo : EIATTR_KPARAM_INFO
	.align		4
.L_27:
        /*0028*/ 	.byte	0x04, 0x17
        /*002a*/ 	.short	(.L_29 - .L_28)
.L_28:
        /*002c*/ 	.word	0x00000000
        /*0030*/ 	.short	0x0002
        /*0032*/ 	.short	0x0010
        /*0034*/ 	.byte	0x00, 0xf0, 0x11, 0x00


	//----- nvinfo : EIATTR_KPARAM_INFO
	.align		4
.L_29:
        /*0038*/ 	.byte	0x04, 0x17
        /*003a*/ 	.short	(.L_31 - .L_30)
.L_30:
        /*003c*/ 	.word	0x00000000
        /*0040*/ 	.short	0x0001
        /*0042*/ 	.short	0x0008
        /*0044*/ 	.byte	0x00, 0xf5, 0x21, 0x00


	//----- nvinfo : EIATTR_KPARAM_INFO
	.align		4
.L_31:
        /*0048*/ 	.byte	0x04, 0x17
        /*004a*/ 	.short	(.L_33 - .L_32)
.L_32:
        /*004c*/ 	.word	0x00000000
        /*0050*/ 	.short	0x0000
        /*0052*/ 	.short	0x0000
        /*0054*/ 	.byte	0x00, 0xf5, 0x21, 0x00


	//----- nvinfo : EIATTR_SPARSE_MMA_MASK
	.align		4
.L_33:
        /*0058*/ 	.byte	0x03, 0x50
        /*005a*/ 	.short	0x0000


	//----- nvinfo : EIATTR_MAXREG_COUNT
	.align		4
        /*005c*/ 	.byte	0x03, 0x1b
        /*005e*/ 	.short	0x00ff


	//----- nvinfo : EIATTR_MERCURY_ISA_VERSION
	.align		4
        /*0060*/ 	.byte	0x03, 0x5f
        /*0062*/ 	.short	0x0101


	//----- nvinfo : EIATTR_VRC_CTA_INIT_COUNT
	.align		4
        /*0064*/ 	.byte	0x02, 0x4a
	.zero		1
	.zero		1


	//----- nvinfo : EIATTR_EXIT_INSTR_OFFSETS
	.align		4
        /*0068*/ 	.byte	0x04, 0x1c
        /*006a*/ 	.short	(.L_35 - .L_34)


	//   ....[0]....
.L_34:
        /*006c*/ 	.word	0x00000070


	//   ....[1]....
        /*0070*/ 	.word	0x00000280


	//----- nvinfo : EIATTR_CRS_STACK_SIZE
	.align		4
.L_35:
        /*0074*/ 	.byte	0x04, 0x1e
        /*0076*/ 	.short	(.L_37 - .L_36)
.L_36:
        /*0078*/ 	.word	0x00000000


	//----- nvinfo : EIATTR_CBANK_PARAM_SIZE
	.align		4
.L_37:
        /*007c*/ 	.byte	0x03, 0x19
        /*007e*/ 	.short	0x001c


	//----- nvinfo : EIATTR_PARAM_CBANK
	.align		4
        /*0080*/ 	.byte	0x04, 0x0a
        /*0082*/ 	.short	(.L_39 - .L_38)
	.align		4
.L_38:
        /*0084*/ 	.word	index@(.nv.constant0._Z14softmax_kernelPfS_ffi)
        /*0088*/ 	.short	0x0380
        /*008a*/ 	.short	0x001c


	//----- nvinfo : EIATTR_SW_WAR
	.align		4
.L_39:
        /*008c*/ 	.byte	0x04, 0x36
        /*008e*/ 	.short	(.L_41 - .L_40)
.L_40:
        /*0090*/ 	.word	0x00000008
.L_41:


//--------------------- .nv.info._Z20calculate_global_sumPfS_S_fi --------------------------
	.section	.nv.info._Z20calculate_global_sumPfS_S_fi,"",@"SHT_CUDA_INFO"
	.sectionflags	@""
	.align	4


	//----- nvinfo : EIATTR_CUDA_API_VERSION
	.align		4
        /*0000*/ 	.byte	0x04, 0x37
        /*0002*/ 	.short	(.L_43 - .L_42)
.L_42:
        /*0004*/ 	.word	0x00000082


	//----- nvinfo : EIATTR_KPARAM_INFO
	.align		4
.L_43:
        /*0008*/ 	.byte	0x04, 0x17
        /*000a*/ 	.short	(.L_45 - .L_44)
.L_44:
        /*000c*/ 	.word	0x00000000
        /*0010*/ 	.short	0x0004
        /*0012*/ 	.short	0x001c
        /*0014*/ 	.byte	0x00, 0xf0, 0x11, 0x00


	//----- nvinfo : EIATTR_KPARAM_INFO
	.align		4
.L_45:
        /*0018*/ 	.byte	0x04, 0x17
        /*001a*/ 	.short	(.L_47 - .L_46)
.L_46:
        /*001c*/ 	.word	0x00000000
        /*0020*/ 	.short	0x0003
        /*0022*/ 	.short	0x0018
        /*0024*/ 	.byte	0x00, 0xf0, 0x11, 0x00


	//----- nvinfo : EIATTR_KPARAM_INFO
	.align		4
.L_47:
        /*0028*/ 	.byte	0x04, 0x17
        /*002a*/ 	.short	(.L_49 - .L_48)
.L_48:
        /*002c*/ 	.word	0x00000000
        /*0030*/ 	.short	0x0002
        /*0032*/ 	.short	0x0010
        /*0034*/ 	.byte	0x00, 0xf5, 0x21, 0x00


	//----- nvinfo : EIATTR_KPARAM_INFO
	.align		4
.L_49:
        /*0038*/ 	.byte	0x04, 0x17
        /*003a*/ 	.short	(.L_51 - .L_50)
.L_50:
        /*003c*/ 	.word	0x00000000
        /*0040*/ 	.short	0x0001
        /*0042*/ 	.short	0x0008
        /*0044*/ 	.byte	0x00, 0xf5, 0x21, 0x00


	//----- nvinfo : EIATTR_KPARAM_INFO
	.align		4
.L_51:
        /*0048*/ 	.byte	0x04, 0x17
        /*004a*/ 	.short	(.L_53 - .L_52)
.L_52:
        /*004c*/ 	.word	0x00000000
        /*0050*/ 	.short	0x0000
        /*0052*/ 	.short	0x0000
        /*0054*/ 	.byte	0x00, 0xf5, 0x21, 0x00


	//----- nvinfo : EIATTR_SPARSE_MMA_MASK
	.align		4
.L_53:
        /*0058*/ 	.byte	0x03, 0x50
        /*005a*/ 	.short	0x0000


	//----- nvinfo : EIATTR_MAXREG_COUNT
	.align		4
        /*005c*/ 	.byte	0x03, 0x1b
        /*005e*/ 	.short	0x00ff


	//----- nvinfo : EIATTR_NUM_BARRIERS
	.align		4
        /*0060*/ 	.byte	0x02, 0x4c
        /*0062*/ 	.byte	0x01
	.zero		1


	//----- nvinfo : EIATTR_MERCURY_ISA_VERSION
	.align		4
        /*0064*/ 	.byte	0x03, 0x5f
        /*0066*/ 	.short	0x0101


	//----- nvinfo : EIATTR_COOP_GROUP_MASK_REGIDS
	.align		4
        /*0068*/ 	.byte	0x04, 0x29
        /*006a*/ 	.short	(.L_55 - .L_54)


	//   ....[0]....
.L_54:
        /*006c*/ 	.word	0xffffffff


	//   ....[1]....
        /*0070*/ 	.word	0xffffffff


	//   ....[2]....
        /*0074*/ 	.word	0xffffffff


	//   ....[3]....
        /*0078*/ 	.word	0xffffffff


	//   ....[4]....
        /*007c*/ 	.word	0xffffffff


	//   ....[5]....
        /*0080*/ 	.word	0xffffffff


	//   ....[6]....
        /*0084*/ 	.word	0xffffffff


	//   ....[7]....
        /*0088*/ 	.word	0xffffffff


	//   ....[8]....
        /*008c*/ 	.word	0xffffffff


	//   ....[9]....
        /*0090*/ 	.word	0xffffffff


	//----- nvinfo : EIATTR_COOP_GROUP_INSTR_OFFSETS
	.align		4
.L_55:
        /*0094*/ 	.byte	0x04, 0x28
        /*0096*/ 	.short	(.L_57 - .L_56)


	//   ....[0]....
.L_56:
        /*0098*/ 	.word	0x00000220


	//   ....[1]....
        /*009c*/ 	.word	0x00000250


	//   ....[2]....
        /*00a0*/ 	.word	0x00000280


	//   ....[3]....
        /*00a4*/ 	.word	0x000002c0


	//   ....[4]....
        /*00a8*/ 	.word	0x00000300


	//   ....[5]....
        /*00ac*/ 	.word	0x00000400


	//   ....[6]....
        /*00b0*/ 	.word	0x00000420


	//   ....[7]....
        /*00b4*/ 	.word	0x00000440


	//   ....[8]....
        /*00b8*/ 	.word	0x00000460


	//   ....[9]....
        /*00bc*/ 	.word	0x00000480


	//----- nvinfo : EIATTR_VRC_CTA_INIT_COUNT
	.align		4
.L_57:
        /*00c0*/ 	.byte	0x02, 0x4a
	.zero		1
	.zero		1


	//----- nvinfo : EIATTR_EXIT_INSTR_OFFSETS
	.align		4
        /*00c4*/ 	.byte	0x04, 0x1c
        /*00c6*/ 	.short	(.L_59 - .L_58)


	//   ....[0]....
.L_58:
        /*00c8*/ 	.word	0x00000340


	//   ....[1]....
        /*00cc*/ 	.word	0x00000490


	//   ....[2]....
        /*00d0*/ 	.word	0x000004d0


	//----- nvinfo : EIATTR_CRS_STACK_SIZE
	.align		4
.L_59:
        /*00d4*/ 	.byte	0x04, 0x1e
        /*00d6*/ 	.short	(.L_61 - .L_60)
.L_60:
        /*00d8*/ 	.word	0x00000000


	//----- nvinfo : EIATTR_CBANK_PARAM_SIZE
	.align		4
.L_61:
        /*00dc*/ 	.byte	0x03, 0x19
        /*00de*/ 	.short	0x0020


	//----- nvinfo : EIATTR_PARAM_CBANK
	.align		4
        /*00e0*/ 	.byte	0x04, 0x0a
        /*00e2*/ 	.short	(.L_63 - .L_62)
	.align		4
.L_62:
        /*00e4*/ 	.word	index@(.nv.constant0._Z20calculate_global_sumPfS_S_fi)
        /*00e8*/ 	.short	0x0380
        /*00ea*/ 	.short	0x0020


	//----- nvinfo : EIATTR_SW_WAR
	.align		4
.L_63:
        /*00ec*/ 	.byte	0x04, 0x36
        /*00ee*/ 	.short	(.L_65 - .L_64)
.L_64:
        /*00f0*/ 	.word	0x00000008
.L_65:


//--------------------- .nv.info._Z15unified_softmaxPKfPfS1_iiiS1_ --------------------------
	.section	.nv.info._Z15unified_softmaxPKfPfS1_iiiS1_,"",@"SHT_CUDA_INFO"
	.sectionflags	@""
	.align	4


	//----- nvinfo : EIATTR_CUDA_API_VERSION
	.align		4
        /*0000*/ 	.byte	0x04, 0x37
        /*0002*/ 	.short	(.L_67 - .L_66)
.L_66:
        /*0004*/ 	.word	0x00000082


	//----- nvinfo : EIATTR_KPARAM_INFO
	.align		4
.L_67:
        /*0008*/ 	.byte	0x04, 0x17
        /*000a*/ 	.short	(.L_69 - .L_68)
.L_68:
        /*000c*/ 	.word	0x00000000
        /*0010*/ 	.short	0x0006
        /*0012*/ 	.short	0x0028
        /*0014*/ 	.byte	0x00, 0xf5, 0x21, 0x00


	//----- nvinfo : EIATTR_KPARAM_INFO
	.align		4
.L_69:
        /*0018*/ 	.byte	0x04, 0x17
        /*001a*/ 	.short	(.L_71 - .L_70)
.L_70:
        /*001c*/ 	.word	0x00000000
        /*0020*/ 	.short	0x0005
        /*0022*/ 	.short	0x0020
        /*0024*/ 	.byte	0x00, 0xf0, 0x11, 0x00


	//----- nvinfo : EIATTR_KPARAM_INFO
	.align		4
.L_71:
        /*0028*/ 	.byte	0x04, 0x17
        /*002a*/ 	.short	(.L_73 - .L_72)
.L_72:
        /*002c*/ 	.word	0x00000000
        /*0030*/ 	.short	0x0004
        /*0032*/ 	.short	0x001c
        /*0034*/ 	.byte	0x00, 0xf0, 0x11, 0x00


	//----- nvinfo : EIATTR_KPARAM_INFO
	.align		4
.L_73:
        /*0038*/ 	.byte	0x04, 0x17
        /*003a*/ 	.short	(.L_75 - .L_74)
.L_74:
        /*003c*/ 	.word	0x00000000
        /*0040*/ 	.short	0x0003
        /*0042*/ 	.short	0x0018
        /*0044*/ 	.byte	0x00, 0xf0, 0x11, 0x00


	//----- nvinfo : EIATTR_KPARAM_INFO
	.align		4
.L_75:
        /*0048*/ 	.byte	0x04, 0x17
        /*004a*/ 	.short	(.L_77 - .L_76)
.L_76:
        /*004c*/ 	.word	0x00000000
        /*0050*/ 	.short	0x0002
        /*0052*/ 	.short	0x0010
        /*0054*/ 	.byte	0x00, 0xf5, 0x21, 0x00


	//----- nvinfo : EIATTR_KPARAM_INFO
	.align		4
.L_77:
        /*0058*/ 	.byte	0x04, 0x17
        /*005a*/ 	.short	(.L_79 - .L_78)
.L_78:
        /*005c*/ 	.word	0x00000000
        /*0060*/ 	.short	0x0001
        /*0062*/ 	.short	0x0008
        /*0064*/ 	.byte	0x00, 0xf5, 0x21, 0x00


	//----- nvinfo : EIATTR_KPARAM_INFO
	.align		4
.L_79:
        /*0068*/ 	.byte	0x04, 0x17
        /*006a*/ 	.short	(.L_81 - .L_80)
.L_80:
        /*006c*/ 	.word	0x00000000
        /*0070*/ 	.short	0x0000
        /*0072*/ 	.short	0x0000
        /*0074*/ 	.byte	0x00, 0xf5, 0x21, 0x00


	//----- nvinfo : EIATTR_SPARSE_MMA_MASK
	.align		4
.L_81:
        /*0078*/ 	.byte	0x03, 0x50
        /*007a*/ 	.short	0x0000


	//----- nvinfo : EIATTR_MAXREG_COUNT
	.align		4
        /*007c*/ 	.byte	0x03, 0x1b
        /*007e*/ 	.short	0x00ff


	//----- nvinfo : EIATTR_NUM_BARRIERS
	.align		4
        /*0080*/ 	.byte	0x02, 0x4c
        /*0082*/ 	.byte	0x01
	.zero		1


	//----- nvinfo : EIATTR_MERCURY_ISA_VERSION
	.align		4
        /*0084*/ 	.byte	0x03, 0x5f
        /*0086*/ 	.short	0x0101


	//----- nvinfo : EIATTR_VRC_CTA_INIT_COUNT
	.align		4
        /*0088*/ 	.byte	0x02, 0x4a
	.zero		1
	.zero		1


	//----- nvinfo : EIATTR_EXIT_INSTR_OFFSETS
	.align		4
        /*008c*/ 	.byte	0x04, 0x1c
        /*008e*/ 	.short	(.L_83 - .L_82)


	//   ....[0]....
.L_82:
        /*0090*/ 	.word	0x00000e30


	//   ....[1]....
        /*0094*/ 	.word	0x00001060


	//----- nvinfo : EIATTR_CRS_STACK_SIZE
	.align		4
.L_83:
        /*0098*/ 	.byte	0x04, 0x1e
        /*009a*/ 	.short	(.L_85 - .L_84)
.L_84:
        /*009c*/ 	.word	0x00000000


	//----- nvinfo : EIATTR_CBANK_PARAM_SIZE
	.align		4
.L_85:
        /*00a0*/ 	.byte	0x03, 0x19
        /*00a2*/ 	.short	0x0030


	//----- nvinfo : EIATTR_PARAM_CBANK
	.align		4
        /*00a4*/ 	.byte	0x04, 0x0a
        /*00a6*/ 	.short	(.L_87 - .L_86)
	.align		4
.L_86:
        /*00a8*/ 	.word	index@(.nv.constant0._Z15unified_softmaxPKfPfS1_iiiS1_)
        /*00ac*/ 	.short	0x0380
        /*00ae*/ 	.short	0x0030


	//----- nvinfo : EIATTR_SW_WAR
	.align		4
.L_87:
        /*00b0*/ 	.byte	0x04, 0x36
        /*00b2*/ 	.short	(.L_89 - .L_88)
.L_88:
        /*00b4*/ 	.word	0x00000008
.L_89:


//--------------------- .nv.callgraph             --------------------------
	.section	.nv.callgraph,"",@"SHT_CUDA_CALLGRAPH"
	.align	4
	.sectionentsize	8
	.align		4
        /*0000*/ 	.word	0x00000000
	.align		4
        /*0004*/ 	.word	0xffffffff
	.align		4
        /*0008*/ 	.word	0x00000000
	.align		4
        /*000c*/ 	.word	0xfffffffe
	.align		4
        /*0010*/ 	.word	0x00000000
	.align		4
        /*0014*/ 	.word	0xfffffffd
	.align		4
        /*0018*/ 	.word	0x00000000
	.align		4
        /*001c*/ 	.word	0xfffffffc


//--------------------- .text._Z14softmax_kernelPfS_ffi --------------------------
	.section	.text._Z14softmax_kernelPfS_ffi,"ax",@progbits
	.align	128
        .global         _Z14softmax_kernelPfS_ffi
        .type           _Z14softmax_kernelPfS_ffi,@function
        .size           _Z14softmax_kernelPfS_ffi,(.L_x_53 - _Z14softmax_kernelPfS_ffi)
        .other          _Z14softmax_kernelPfS_ffi,@"STO_CUDA_ENTRY STV_DEFAULT"
_Z14softmax_kernelPfS_ffi:
.text._Z14softmax_kernelPfS_ffi:
[----:B------:R-:W-:Y:S01]  /*0000*/  LDC R1, c[0x0][0x37c] ;  /* 0x0000df00ff017b82 */ /* 0x000fe20000000800 */
[----:B------:R-:W0:Y:S07]  /*0010*/  S2R R3, SR_TID.X ;  /* 0x0000000000037919 */ /* 0x000e2e0000002100 */
[----:B------:R-:W0:Y:S01]  /*0020*/  S2UR UR4, SR_CTAID.X ;  /* 0x00000000000479c3 */ /* 0x000e220000002500 */
[----:B------:R-:W1:Y:S07]  /*0030*/  LDCU UR5, c[0x0][0x398] ;  /* 0x00007300ff0577ac */ /* 0x000e6e0008000800 */
[----:B------:R-:W0:Y:S02]  /*0040*/  LDC R4, c[0x0][0x360] ;  /* 0x0000d800ff047b82 */ /* 0x000e240000000800 */
[----:B0-----:R-:W-:-:S05]  /*0050*/  IMAD R4, R4, UR4, R3 ;  /* 0x0000000404047c24 */ /* 0x001fca000f8e0203 */
[----:B-1----:R-:W-:-:S13]  /*0060*/  ISETP.GE.AND P0, PT, R4, UR5, PT ;  /* 0x0000000504007c0c */ /* 0x002fda000bf06270 */
[----:B------:R-:W-:Y:S05]  /*0070*/  @P0 EXIT ;  /* 0x000000000000094d */ /* 0x000fea0003800000 */
[----:B------:R-:W0:Y:S01]  /*0080*/  LDC.64 R6, c[0x0][0x380] ;  /* 0x0000e000ff067b82 */ /* 0x000e220000000a00 */
[----:B------:R-:W1:Y:S07]  /*0090*/  LDCU.64 UR4, c[0x0][0x358] ;  /* 0x00006b00ff0477ac */ /* 0x000e6e0008000a00 */
[----:B------:R-:W2:Y:S01]  /*00a0*/  LDC.64 R2, c[0x0][0x390] ;  /* 0x0000e400ff027b82 */ /* 0x000ea20000000a00 */
[----:B0-----:R-:W-:-:S06]  /*00b0*/  IMAD.WIDE R6, R4, 0x4, R6 ;  /* 0x0000000404067825 */ /* 0x001fcc00078e0206 */
[----:B-1----:R-:W3:Y:S01]  /*00c0*/  LDG.E R7, desc[UR4][R6.64] ;  /* 0x0000000406077981 */ /* 0x002ee2000c1e1900 */
[----:B------:R-:W-:Y:S01]  /*00d0*/  IMAD.MOV.U32 R5, RZ, RZ, 0x3bbb989d ;  /* 0x3bbb989dff057424 */ /* 0x000fe200078e00ff */
[----:B--2---:R-:W0:Y:S01]  /*00e0*/  MUFU.RCP R8, R3 ;  /* 0x0000000300087308 */ /* 0x004e220000001000 */
[----:B------:R-:W-:Y:S01]  /*00f0*/  IMAD.MOV.U32 R9, RZ, RZ, 0x437c0000 ;  /* 0x437c0000ff097424 */ /* 0x000fe200078e00ff */
[----:B------:R-:W-:Y:S01]  /*0100*/  BSSY.RECONVERGENT B0, `(.L_x_0) ;  /* 0x0000014000007945 */ /* 0x000fe20003800200 */
[----:B---3--:R-:W-:Y:S01]  /*0110*/  FADD R2, R7, -R2 ;  /* 0x8000000207027221 */ /* 0x008fe20000000000 */
[----:B0-----:R-:W-:-:S03]  /*0120*/  FFMA R7, R8, -R3, 1 ;  /* 0x3f80000008077423 */ /* 0x001fc60000000803 */
[----:B------:R-:W-:Y:S01]  /*0130*/  FFMA.SAT R0, R2, R5, 0.5 ;  /* 0x3f00000002007423 */ /* 0x000fe20000002005 */
[----:B------:R-:W-:-:S03]  /*0140*/  FFMA R7, R8, R7, R8 ;  /* 0x0000000708077223 */ /* 0x000fc60000000008 */
[----:B------:R-:W-:-:S04]  /*0150*/  FFMA.RM R0, R0, R9, 12582913 ;  /* 0x4b40000100007423 */ /* 0x000fc80000004009 */
[C---:B------:R-:W-:Y:S01]  /*0160*/  FADD R5, R0.reuse, -12583039 ;  /* 0xcb40007f00057421 */ /* 0x040fe20000000000 */
[----:B------:R-:W-:-:S03]  /*0170*/  IMAD.SHL.U32 R0, R0, 0x800000, RZ ;  /* 0x0080000000007824 */ /* 0x000fc600078e00ff */
[----:B------:R-:W-:-:S04]  /*0180*/  FFMA R5, R2, 1.4426950216293334961, -R5 ;  /* 0x3fb8aa3b02057823 */ /* 0x000fc80000000805 */
[----:B------:R-:W-:-:S06]  /*0190*/  FFMA R5, R2, 1.925963033500011079e-08, R5 ;  /* 0x32a5706002057823 */ /* 0x000fcc0000000005 */
[----:B------:R-:W0:Y:S02]  /*01a0*/  MUFU.EX2 R5, R5 ;  /* 0x0000000500057308 */ /* 0x000e240000000800 */
[----:B0-----:R-:W-:-:S06]  /*01b0*/  FMUL R0, R0, R5 ;  /* 0x0000000500007220 */ /* 0x001fcc0000400000 */
[----:B------:R-:W0:Y:S01]  /*01c0*/  FCHK P0, R0, R3 ;  /* 0x0000000300007302 */ /* 0x000e220000000000 */
[----:B------:R-:W-:-:S04]  /*01d0*/  FFMA R2, R0, R7, RZ ;  /* 0x0000000700027223 */ /* 0x000fc800000000ff */
[----:B------:R-:W-:-:S04]  /*01e0*/  FFMA R6, R2, -R3, R0 ;  /* 0x8000000302067223 */ /* 0x000fc80000000000 */
[----:B------:R-:W-:Y:S01]  /*01f0*/  FFMA R7, R7, R6, R2 ;  /* 0x0000000607077223 */ /* 0x000fe20000000002 */
[----:B0-----:R-:W-:Y:S06]  /*0200*/  @!P0 BRA `(.L_x_1) ;  /* 0x00000000000c8947 */ /* 0x001fec0003800000 */
[----:B------:R-:W-:-:S07]  /*0210*/  MOV R2, 0x230 ;  /* 0x0000023000027802 */ /* 0x000fce0000000f00 */
[----:B------:R-:W-:Y:S05]  /*0220*/  CALL.REL.NOINC `($__internal_0_$__cuda_sm3x_div_rn_noftz_f32_slowpath) ;  /* 0x0000000000187944 */ /* 0x000fea0003c00000 */
[----:B------:R-:W-:-:S07]  /*0230*/  IMAD.MOV.U32 R7, RZ, RZ, R0 ;  /* 0x000000ffff077224 */ /* 0x000fce00078e0000 */
.L_x_1:
[----:B------:R-:W-:Y:S05]  /*0240*/  BSYNC.RECONVERGENT B0 ;  /* 0x0000000000007941 */ /* 0x000fea0003800200 */
.L_x_0:
[----:B------:R-:W0:Y:S02]  /*0250*/  LDC.64 R2, c[0x0][0x388] ;  /* 0x0000e200ff027b82 */ /* 0x000e240000000a00 */
[----:B0-----:R-:W-:-:S05]  /*0260*/  IMAD.WIDE R4, R4, 0x4, R2 ;  /* 0x0000000404047825 */ /* 0x001fca00078e0202 */
[----:B------:R-:W-:Y:S01]  /*0270*/  STG.E desc[UR4][R4.64], R7 ;  /* 0x0000000704007986 */ /* 0x000fe2000c101904 */
[----:B------:R-:W-:Y:S05]  /*0280*/  EXIT ;  /* 0x000000000000794d */ /* 0x000fea0003800000 */
        .weak           $__internal_0_$__cuda_sm3x_div_rn_noftz_f32_slowpath
        .type           $__internal_0_$__cuda_sm3x_div_rn_noftz_f32_slowpath,@function
        .size           $__internal_0_$__cuda_sm3x_div_rn_noftz_f32_slowpath,(.L_x_53 - $__internal_0_$__cuda_sm3x_div_rn_noftz_f32_slowpath)
$__internal_0_$__cuda_sm3x_div_rn_noftz_f32_slowpath:
[----:B------:R-:W0:Y:S01]  /*0290*/  LDC R3, c[0x0][0x394] ;  /* 0x0000e500ff037b82 */ /* 0x000e220000000800 */
[--C-:B------:R-:W-:Y:S01]  /*02a0*/  SHF.R.U32.HI R5, RZ, 0x17, R0.reuse ;  /* 0x00000017ff057819 */ /* 0x100fe20000011600 */
[----:B------:R-:W1:Y:S01]  /*02b0*/  LDCU UR6, c[0x0][0x394] ;  /* 0x00007280ff0677ac */ /* 0x000e620008000800 */
[----:B------:R-:W-:Y:S01]  /*02c0*/  BSSY.RECONVERGENT B1, `(.L_x_2) ;  /* 0x0000064000017945 */ /* 0x000fe20003800200 */
[----:B------:R-:W-:Y:S01]  /*02d0*/  IMAD.MOV.U32 R7, RZ, RZ, R0 ;  /* 0x000000ffff077224 */ /* 0x000fe200078e0000 */
[----:B------:R-:W-:-:S05]  /*02e0*/  LOP3.LUT R5, R5, 0xff, RZ, 0xc0, !PT ;  /* 0x000000ff05057812 */ /* 0x000fca00078ec0ff */
[----:B------:R-:W-:Y:S02]  /*02f0*/  VIADD R10, R5, 0xffffffff ;  /* 0xffffffff050a7836 */ /* 0x000fe40000000000 */
[----:B-1----:R-:W-:Y:S01]  /*0300*/  IMAD.U32 R8, RZ, RZ, UR6 ;  /* 0x00000006ff087e24 */ /* 0x002fe2000f8e00ff */
[----:B0-----:R-:W-:-:S04]  /*0310*/  SHF.R.U32.HI R6, RZ, 0x17, R3 ;  /* 0x00000017ff067819 */ /* 0x001fc80000011603 */
[----:B------:R-:W-:-:S05]  /*0320*/  LOP3.LUT R6, R6, 0xff, RZ, 0xc0, !PT ;  /* 0x000000ff06067812 */ /* 0x000fca00078ec0ff */
[----:B------:R-:W-:-:S05]  /*0330*/  VIADD R11, R6, 0xffffffff ;  /* 0xffffffff060b7836 */ /* 0x000fca0000000000 */
[----:B------:R-:W-:-:S04]  /*0340*/  ISETP.GT.U32.AND P0, PT, R11, 0xfd, PT ;  /* 0x000000fd0b00780c */ /* 0x000fc80003f04070 */
[----:B------:R-:W-:-:S13]  /*0350*/  ISETP.GT.U32.OR P0, PT, R10, 0xfd, P0 ;  /* 0x000000fd0a00780c */ /* 0x000fda0000704470 */
[----:B------:R-:W-:Y:S01]  /*0360*/  @!P0 IMAD.MOV.U32 R9, RZ, RZ, RZ ;  /* 0x000000ffff098224 */ /* 0x000fe200078e00ff */
[----:B------:R-:W-:Y:S06]  /*0370*/  @!P0 BRA `(.L_x_3) ;  /* 0x00000000005c8947 */ /* 0x000fec0003800000 */
[----:B------:R-:W-:Y:S02]  /*0380*/  FSETP.GTU.FTZ.AND P1, PT, |R3|, +INF , PT ;  /* 0x7f8000000300780b */ /* 0x000fe40003f3c200 */
[----:B------:R-:W-:-:S04]  /*0390*/  FSETP.GTU.FTZ.AND P0, PT, |R0|, +INF , PT ;  /* 0x7f8000000000780b */ /* 0x000fc80003f1c200 */
[----:B------:R-:W-:-:S13]  /*03a0*/  PLOP3.LUT P0, PT, P0, P1, PT, 0xf8, 0x8f ;  /* 0x00000000008f781c */ /* 0x000fda0000703f70 */
[----:B------:R-:W-:Y:S05]  /*03b0*/  @P0 BRA `(.L_x_4) ;  /* 0x00000004004c0947 */ /* 0x000fea0003800000 */
[----:B------:R-:W-:-:S13]  /*03c0*/  LOP3.LUT P0, RZ, R8, 0x7fffffff, R7, 0xc8, !PT ;  /* 0x7fffffff08ff7812 */ /* 0x000fda000780c807 */
[----:B------:R-:W-:Y:S05]  /*03d0*/  @!P0 BRA `(.L_x_5) ;  /* 0x00000004003c8947 */ /* 0x000fea0003800000 */
[C---:B------:R-:W-:Y:S02]  /*03e0*/  FSETP.NEU.FTZ.AND P2, PT, |R0|.reuse, +INF , PT ;  /* 0x7f8000000000780b */ /* 0x040fe40003f5d200 */
[----:B------:R-:W-:Y:S02]  /*03f0*/  FSETP.NEU.FTZ.AND P1, PT, |R3|, +INF , PT ;  /* 0x7f8000000300780b */ /* 0x000fe40003f3d200 */
[----:B------:R-:W-:-:S11]  /*0400*/  FSETP.NEU.FTZ.AND P0, PT, |R0|, +INF , PT ;  /* 0x7f8000000000780b */ /* 0x000fd60003f1d200 */
[----:B------:R-:W-:Y:S05]  /*0410*/  @!P1 BRA !P2, `(.L_x_5) ;  /* 0x00000004002c9947 */ /* 0x000fea0005000000 */
[----:B------:R-:W-:-:S04]  /*0420*/  LOP3.LUT P2, RZ, R7, 0x7fffffff, RZ, 0xc0, !PT ;  /* 0x7fffffff07ff7812 */ /* 0x000fc8000784c0ff */
[----:B------:R-:W-:-:S13]  /*0430*/  PLOP3.LUT P1, PT, P1, P2, PT, 0x2f, 0xf2 ;  /* 0x0000000000f2781c */ /* 0x000fda0000f24577 */
[----:B------:R-:W-:Y:S05]  /*0440*/  @P1 BRA `(.L_x_6) ;  /* 0x0000000400181947 */ /* 0x000fea0003800000 */
[----:B------:R-:W-:-:S04]  /*0450*/  LOP3.LUT P1, RZ, R8, 0x7fffffff, RZ, 0xc0, !PT ;  /* 0x7fffffff08ff7812 */ /* 0x000fc8000782c0ff */
[----:B------:R-:W-:-:S13]  /*0460*/  PLOP3.LUT P0, PT, P0, P1, PT, 0x2f, 0xf2 ;  /* 0x0000000000f2781c */ /* 0x000fda0000702577 */
[----:B------:R-:W-:Y:S05]  /*0470*/  @P0 BRA `(.L_x_7) ;  /* 0x0000000400000947 */ /* 0x000fea0003800000 */
[----:B------:R-:W-:Y:S02]  /*0480*/  ISETP.GE.AND P0, PT, R10, RZ, PT ;  /* 0x000000ff0a00720c */ /* 0x000fe40003f06270 */
[----:B------:R-:W-:-:S11]  /*0490*/  ISETP.GE.AND P1, PT, R11, RZ, PT ;  /* 0x000000ff0b00720c */ /* 0x000fd60003f26270 */
[----:B------:R-:W-:Y:S02]  /*04a0*/  @P0 IMAD.MOV.U32 R9, RZ, RZ, RZ ;  /* 0x000000ffff090224 */ /* 0x000fe400078e00ff */
[----:B------:R-:W-:Y:S01]  /*04b0*/  @!P0 FFMA R7, R0, 1.84467440737095516160e+19, RZ ;  /* 0x5f80000000078823 */ /* 0x000fe200000000ff */
[----:B------:R-:W-:Y:S02]  /*04c0*/  @!P0 IMAD.MOV.U32 R9, RZ, RZ, -0x40 ;  /* 0xffffffc0ff098424 */ /* 0x000fe400078e00ff */
[----:B------:R-:W-:-:S03]  /*04d0*/  @!P1 FFMA R8, R3, 1.84467440737095516160e+19, RZ ;  /* 0x5f80000003089823 */ /* 0x000fc600000000ff */
[----:B------:R-:W-:-:S07]  /*04e0*/  @!P1 IADD3 R9, PT, PT, R9, 0x40, RZ ;  /* 0x0000004009099810 */ /* 0x000fce0007ffe0ff */
.L_x_3:
[----:B------:R-:W-:Y:S01]  /*04f0*/  LEA R3, R6, 0xc0800000, 0x17 ;  /* 0xc080000006037811 */ /* 0x000fe200078eb8ff */
[----:B------:R-:W-:Y:S01]  /*0500*/  VIADD R5, R5, 0xffffff81 ;  /* 0xffffff8105057836 */ /* 0x000fe20000000000 */
[----:B------:R-:W-:Y:S03]  /*0510*/  BSSY.RECONVERGENT B2, `(.L_x_8) ;  /* 0x0000035000027945 */ /* 0x000fe60003800200 */
[----:B------:R-:W-:Y:S01]  /*0520*/  IMAD.IADD R3, R8, 0x1, -R3 ;  /* 0x0000000108037824 */ /* 0x000fe200078e0a03 */
[C---:B------:R-:W-:Y:S01]  /*0530*/  IADD3 R6, PT, PT, R5.reuse, 0x7f, -R6 ;  /* 0x0000007f05067810 */ /* 0x040fe20007ffe806 */
[----:B------:R-:W-:Y:S02]  /*0540*/  IMAD R0, R5, -0x800000, R7 ;  /* 0xff80000005007824 */ /* 0x000fe400078e0207 */
[----:B------:R-:W0:Y:S01]  /*0550*/  MUFU.RCP R8, R3 ;  /* 0x0000000300087308 */ /* 0x000e220000001000 */
[----:B------:R-:W-:Y:S01]  /*0560*/  FADD.FTZ R11, -R3, -RZ ;  /* 0x800000ff030b7221 */ /* 0x000fe20000010100 */
[----:B------:R-:W-:-:S03]  /*0570*/  IMAD.IADD R6, R6, 0x1, R9 ;  /* 0x0000000106067824 */ /* 0x000fc600078e0209 */
[----:B0-----:R-:W-:-:S04]  /*0580*/  FFMA R13, R8, R11, 1 ;  /* 0x3f800000080d7423 */ /* 0x001fc8000000000b */
[----:B------:R-:W-:-:S04]  /*0590*/  FFMA R10, R8, R13, R8 ;  /* 0x0000000d080a7223 */ /* 0x000fc80000000008 */
[----:B------:R-:W-:-:S04]  /*05a0*/  FFMA R7, R0, R10, RZ ;  /* 0x0000000a00077223 */ /* 0x000fc800000000ff */
[----:B------:R-:W-:-:S04]  /*05b0*/  FFMA R8, R11, R7, R0 ;  /* 0x000000070b087223 */ /* 0x000fc80000000000 */
[----:B------:R-:W-:-:S04]  /*05c0*/  FFMA R7, R10, R8, R7 ;  /* 0x000000080a077223 */ /* 0x000fc80000000007 */
[----:B------:R-:W-:-:S04]  /*05d0*/  FFMA R8, R11, R7, R0 ;  /* 0x000000070b087223 */ /* 0x000fc80000000000 */
[----:B------:R-:W-:-:S05]  /*05e0*/  FFMA R0, R10, R8, R7 ;  /* 0x000000080a007223 */ /* 0x000fca0000000007 */
[----:B------:R-:W-:-:S04]  /*05f0*/  SHF.R.U32.HI R3, RZ, 0x17, R0 ;  /* 0x00000017ff037819 */ /* 0x000fc80000011600 */
[----:B------:R-:W-:-:S05]  /*0600*/  LOP3.LUT R3, R3, 0xff, RZ, 0xc0, !PT ;  /* 0x000000ff03037812 */ /* 0x000fca00078ec0ff */
[----:B------:R-:W-:-:S04]  /*0610*/  IMAD.IADD R9, R3, 0x1, R6 ;  /* 0x0000000103097824 */ /* 0x000fc800078e0206 */
[----:B------:R-:W-:-:S05]  /*0620*/  VIADD R3, R9, 0xffffffff ;  /* 0xffffffff09037836 */ /* 0x000fca0000000000 */
[----:B------:R-:W-:-:S13]  /*0630*/  ISETP.GE.U32.AND P0, PT, R3, 0xfe, PT ;  /* 0x000000fe0300780c */ /* 0x000fda0003f06070 */
[----:B------:R-:W-:Y:S05]  /*0640*/  @!P0 BRA `(.L_x_9) ;  /* 0x0000000000808947 */ /* 0x000fea0003800000 */
[----:B------:R-:W-:-:S13]  /*0650*/  ISETP.GT.AND P0, PT, R9, 0xfe, PT ;  /* 0x000000fe0900780c */ /* 0x000fda0003f04270 */
[----:B------:R-:W-:Y:S05]  /*0660*/  @P0 BRA `(.L_x_10) ;  /* 0x00000000006c0947 */ /* 0x000fea0003800000 */
[----:B------:R-:W-:-:S13]  /*0670*/  ISETP.GE.AND P0, PT, R9, 0x1, PT ;  /* 0x000000010900780c */ /* 0x000fda0003f06270 */
[----:B------:R-:W-:Y:S05]  /*0680*/  @P0 BRA `(.L_x_11) ;  /* 0x0000000000740947 */ /* 0x000fea0003800000 */
[----:B------:R-:W-:Y:S02]  /*0690*/  ISETP.GE.AND P0, PT, R9, -0x18, PT ;  /* 0xffffffe80900780c */ /* 0x000fe40003f06270 */
[----:B------:R-:W-:-:S11]  /*06a0*/  LOP3.LUT R0, R0, 0x80000000, RZ, 0xc0, !PT ;  /* 0x8000000000007812 */ /* 0x000fd600078ec0ff */
[----:B------:R-:W-:Y:S05]  /*06b0*/  @!P0 BRA `(.L_x_11) ;  /* 0x0000000000688947 */ /* 0x000fea0003800000 */
[CCC-:B------:R-:W-:Y:S01]  /*06c0*/  FFMA.RZ R3, R10.reuse, R8.reuse, R7.reuse ;  /* 0x000000080a037223 */ /* 0x1c0fe2000000c007 */
[CCC-:B------:R-:W-:Y:S01]  /*06d0*/  FFMA.RM R6, R10.reuse, R8.reuse, R7.reuse ;  /* 0x000000080a067223 */ /* 0x1c0fe20000004007 */
[C---:B------:R-:W-:Y:S02]  /*06e0*/  ISETP.NE.AND P2, PT, R9.reuse, RZ, PT ;  /* 0x000000ff0900720c */ /* 0x040fe40003f45270 */
[----:B------:R-:W-:Y:S02]  /*06f0*/  ISETP.NE.AND P1, PT, R9, RZ, PT ;  /* 0x000000ff0900720c */ /* 0x000fe40003f25270 */
[----:B------:R-:W-:Y:S01]  /*0700*/  LOP3.LUT R5, R3, 0x7fffff, RZ, 0xc0, !PT ;  /* 0x007fffff03057812 */ /* 0x000fe200078ec0ff */
[----:B------:R-:W-:Y:S01]  /*0710*/  FFMA.RP R3, R10, R8, R7 ;  /* 0x000000080a037223 */ /* 0x000fe20000008007 */
[----:B------:R-:W-:Y:S01]  /*0720*/  IADD3 R8, PT, PT, R9, 0x20, RZ ;  /* 0x0000002009087810 */ /* 0x000fe20007ffe0ff */
[----:B------:R-:W-:Y:S01]  /*0730*/  IMAD.MOV R7, RZ, RZ, -R9 ;  /* 0x000000ffff077224 */ /* 0x000fe200078e0a09 */
[----:B------:R-:W-:-:S02]  /*0740*/  LOP3.LUT R5, R5, 0x800000, RZ, 0xfc, !PT ;  /* 0x0080000005057812 */ /* 0x000fc400078efcff */
[----:B------:R-:W-:Y:S02]  /*0750*/  FSETP.NEU.FTZ.AND P0, PT, R3, R6, PT ;  /* 0x000000060300720b */ /* 0x000fe40003f1d000 */
[----:B------:R-:W-:Y:S02]  /*0760*/  SHF.L.U32 R8, R5, R8, RZ ;  /* 0x0000000805087219 */ /* 0x000fe400000006ff */
[----:B------:R-:W-:Y:S02]  /*0770*/  SEL R6, R7, RZ, P2 ;  /* 0x000000ff07067207 */ /* 0x000fe40001000000 */
[----:B------:R-:W-:Y:S02]  /*0780*/  ISETP.NE.AND P1, PT, R8, RZ, P1 ;  /* 0x000000ff0800720c */ /* 0x000fe40000f25270 */
[----:B------:R-:W-:Y:S02]  /*0790*/  SHF.R.U32.HI R6, RZ, R6, R5 ;  /* 0x00000006ff067219 */ /* 0x000fe40000011605 */
[----:B------:R-:W-:-:S02]  /*07a0*/  PLOP3.LUT P0, PT, P0, P1, PT, 0xf8, 0x8f ;  /* 0x00000000008f781c */ /* 0x000fc40000703f70 */
[----:B------:R-:W-:Y:S02]  /*07b0*/  SHF.R.U32.HI R8, RZ, 0x1, R6 ;  /* 0x00000001ff087819 */ /* 0x000fe40000011606 */
[----:B------:R-:W-:-:S04]  /*07c0*/  SEL R3, RZ, 0x1, !P0 ;  /* 0x00000001ff037807 */ /* 0x000fc80004000000 */
[----:B------:R-:W-:-:S04]  /*07d0*/  LOP3.LUT R3, R3, 0x1, R8, 0xf8, !PT ;  /* 0x0000000103037812 */ /* 0x000fc800078ef808 */
[----:B------:R-:W-:-:S05]  /*07e0*/  LOP3.LUT R3, R3, R6, RZ, 0xc0, !PT ;  /* 0x0000000603037212 */ /* 0x000fca00078ec0ff */
[----:B------:R-:W-:-:S05]  /*07f0*/  IMAD.IADD R3, R8, 0x1, R3 ;  /* 0x0000000108037824 */ /* 0x000fca00078e0203 */
[----:B------:R-:W-:Y:S01]  /*0800*/  LOP3.LUT R0, R3, R0, RZ, 0xfc, !PT ;  /* 0x0000000003007212 */ /* 0x000fe200078efcff */
[----:B------:R-:W-:Y:S06]  /*0810*/  BRA `(.L_x_11) ;  /* 0x0000000000107947 */ /* 0x000fec0003800000 */
.L_x_10:
[----:B------:R-:W-:-:S04]  /*0820*/  LOP3.LUT R0, R0, 0x80000000, RZ, 0xc0, !PT ;  /* 0x8000000000007812 */ /* 0x000fc800078ec0ff */
[----:B------:R-:W-:Y:S01]  /*0830*/  LOP3.LUT R0, R0, 0x7f800000, RZ, 0xfc, !PT ;  /* 0x7f80000000007812 */ /* 0x000fe200078efcff */
[----:B------:R-:W-:Y:S06]  /*0840*/  BRA `(.L_x_11) ;  /* 0x0000000000047947 */ /* 0x000fec0003800000 */
.L_x_9:
[----:B------:R-:W-:-:S07]  /*0850*/  IMAD R0, R6, 0x800000, R0 ;  /* 0x0080000006007824 */ /* 0x000fce00078e0200 */
.L_x_11:
[----:B------:R-:W-:Y:S05]  /*0860*/  BSYNC.RECONVERGENT B2 ;  /* 0x0000000000027941 */ /* 0x000fea0003800200 */
.L_x_8:
[----:B------:R-:W-:Y:S05]  /*0870*/  BRA `(.L_x_12) ;  /* 0x0000000000207947 */ /* 0x000fea0003800000 */
.L_x_7:
[----:B------:R-:W-:-:S04]  /*0880*/  LOP3.LUT R0, R8, 0x80000000, R7, 0x48, !PT ;  /* 0x8000000008007812 */ /* 0x000fc800078e4807 */
[----:B------:R-:W-:Y:S01]  /*0890*/  LOP3.LUT R0, R0, 0x7f800000, RZ, 0xfc, !PT ;  /* 0x7f80000000007812 */ /* 0x000fe200078efcff */
[----:B------:R-:W-:Y:S06]  /*08a0*/  BRA `(.L_x_12) ;  /* 0x0000000000147947 */ /* 0x000fec0003800000 */
.L_x_6:
[----:B------:R-:W-:Y:S01]  /*08b0*/  LOP3.LUT R0, R8, 0x80000000, R7, 0x48, !PT ;  /* 0x8000000008007812 */ /* 0x000fe200078e4807 */
[----:B------:R-:W-:Y:S06]  /*08c0*/  BRA `(.L_x_12) ;  /* 0x00000000000c7947 */ /* 0x000fec0003800000 */
.L_x_5:
[----:B------:R-:W0:Y:S01]  /*08d0*/  MUFU.RSQ R0, -QNAN ;  /* 0xffc0000000007908 */ /* 0x000e220000001400 */
[----:B------:R-:W-:Y:S05]  /*08e0*/  BRA `(.L_x_12) ;  /* 0x0000000000047947 */ /* 0x000fea0003800000 */
.L_x_4:
[----:B------:R-:W-:-:S07]  /*08f0*/  FADD.FTZ R0, R0, R3 ;  /* 0x0000000300007221 */ /* 0x000fce0000010000 */
.L_x_12:
[----:B------:R-:W-:Y:S05]  /*0900*/  BSYNC.RECONVERGENT B1 ;  /* 0x0000000000017941 */ /* 0x000fea0003800200 */
.L_x_2:
[----:B------:R-:W-:-:S04]  /*0910*/  IMAD.MOV.U32 R3, RZ, RZ, 0x0 ;  /* 0x00000000ff037424 */ /* 0x000fc800078e00ff */
[----:B0-----:R-:W-:Y:S05]  /*0920*/  RET.REL.NODEC R2 `(_Z14softmax_kernelPfS_ffi) ;  /* 0xfffffff402b47950 */ /* 0x001fea0003c3ffff */
.L_x_13:
[----:B------:R-:W-:-:S00]  /*0930*/  BRA `(.L_x_13) ;  /* 0xfffffffc00fc7947 */ /* 0x000fc0000383ffff */
[----:B------:R-:W-:-:S00]  /*0940*/  NOP ;  /* 0x0000000000007918 */ /* 0x000fc00000000000 */
        /* <DEDUP_REMOVED lines=11> */
.L_x_53:


//--------------------- .text._Z20calculate_global_sumPfS_S_fi --------------------------
	.section	.text._Z20calculate_global_sumPfS_S_fi,"ax",@progbits
	.align	128
        .global         _Z20calculate_global_sumPfS_S_fi
        .type           _Z20calculate_global_sumPfS_S_fi,@function
        .size           _Z20calculate_global_sumPfS_S_fi,(.L_x_56 - _Z20calculate_global_sumPfS_S_fi)
        .other          _Z20calculate_global_sumPfS_S_fi,@"STO_CUDA_ENTRY STV_DEFAULT"
_Z20calculate_global_sumPfS_S_fi:
.text._Z20calculate_global_sumPfS_S_fi:
[----:B------:R-:W-:Y:S01]  /*0000*/  LDC R1, c[0x0][0x37c] ;  /* 0x0000df00ff017b82 */ /* 0x000fe20000000800 */
[----:B------:R-:W0:Y:S01]  /*0010*/  S2R R0, SR_TID.X ;  /* 0x0000000000007919 */ /* 0x000e220000002100 */
[----:B------:R-:W0:Y:S01]  /*0020*/  LDCU UR4, c[0x0][0x39c] ;  /* 0x00007380ff0477ac */ /* 0x000e220008000800 */
[----:B------:R-:W-:Y:S01]  /*0030*/  BSSY.RECONVERGENT B0, `(.L_x_14) ;  /* 0x000001e000007945 */ /* 0x000fe20003800200 */
[----:B------:R-:W-:Y:S01]  /*0040*/  HFMA2 R10, -RZ, RZ, 0, 0 ;  /* 0x00000000ff0a7431 */ /* 0x000fe200000001ff */
[----:B------:R-:W1:Y:S01]  /*0050*/  LDCU.64 UR6, c[0x0][0x358] ;  /* 0x00006b00ff0677ac */ /* 0x000e620008000a00 */
[----:B------:R-:W2:Y:S01]  /*0060*/  LDCU UR5, c[0x0][0x398] ;  /* 0x00007300ff0577ac */ /* 0x000ea20008000800 */
[----:B0-----:R-:W-:-:S13]  /*0070*/  ISETP.GE.AND P0, PT, R0, UR4, PT ;  /* 0x0000000400007c0c */ /* 0x001fda000bf06270 */
[----:B-12---:R-:W-:Y:S05]  /*0080*/  @P0 BRA `(.L_x_15) ;  /* 0x0000000000600947 */ /* 0x006fea0003800000 */
[----:B------:R-:W0:Y:S01]  /*0090*/  LDC R14, c[0x0][0x360] ;  /* 0x0000d800ff0e7b82 */ /* 0x000e220000000800 */
[----:B------:R-:W-:Y:S02]  /*00a0*/  MOV R10, RZ ;  /* 0x000000ff000a7202 */ /* 0x000fe40000000f00 */
[----:B------:R-:W-:-:S05]  /*00b0*/  MOV R11, R0 ;  /* 0x00000000000b7202 */ /* 0x000fca0000000f00 */
[----:B------:R-:W1:Y:S08]  /*00c0*/  LDC.64 R2, c[0x0][0x380] ;  /* 0x0000e000ff027b82 */ /* 0x000e700000000a00 */
[----:B------:R-:W2:Y:S02]  /*00d0*/  LDC.64 R4, c[0x0][0x388] ;  /* 0x0000e200ff047b82 */ /* 0x000ea40000000a00 */
.L_x_16:
[----:B--2---:R-:W-:-:S06]  /*00e0*/  IMAD.WIDE R8, R11, 0x4, R4 ;  /* 0x000000040b087825 */ /* 0x004fcc00078e0204 */
[----:B------:R-:W2:Y:S01]  /*00f0*/  LDG.E R8, desc[UR6][R8.64] ;  /* 0x0000000608087981 */ /* 0x000ea2000c1e1900 */
[----:B-1----:R-:W-:-:S06]  /*0100*/  IMAD.WIDE R6, R11, 0x4, R2 ;  /* 0x000000040b067825 */ /* 0x002fcc00078e0202 */
[----:B------:R-:W3:Y:S01]  /*0110*/  LDG.E R7, desc[UR6][R6.64] ;  /* 0x0000000606077981 */ /* 0x000ee2000c1e1900 */
[----:B------:R-:W-:Y:S01]  /*0120*/  HFMA2 R16, -RZ, RZ, 3.7421875, 0 ;  /* 0x437c0000ff107431 */ /* 0x000fe200000001ff */
[----:B------:R-:W-:Y:S02]  /*0130*/  MOV R13, 0x3bbb989d ;  /* 0x3bbb989d000d7802 */ /* 0x000fe40000000f00 */
[----:B0-----:R-:W-:-:S04]  /*0140*/  IADD3 R11, PT, PT, R14, R11, RZ ;  /* 0x0000000b0e0b7210 */ /* 0x001fc80007ffe0ff */
[----:B------:R-:W-:Y:S01]  /*0150*/  ISETP.GE.AND P0, PT, R11, UR4, PT ;  /* 0x000000040b007c0c */ /* 0x000fe2000bf06270 */
[----:B--2---:R-:W-:-:S04]  /*0160*/  FADD R12, R8, -UR5 ;  /* 0x80000005080c7e21 */ /* 0x004fc80008000000 */
[----:B------:R-:W-:-:S04]  /*0170*/  FFMA.SAT R13, R12, R13, 0.5 ;  /* 0x3f0000000c0d7423 */ /* 0x000fc8000000200d */
[----:B------:R-:W-:-:S04]  /*0180*/  FFMA.RM R13, R13, R16, 12582913 ;  /* 0x4b4000010d0d7423 */ /* 0x000fc80000004010 */
[C---:B------:R-:W-:Y:S01]  /*0190*/  FADD R15, R13.reuse, -12583039 ;  /* 0xcb40007f0d0f7421 */ /* 0x040fe20000000000 */
[----:B------:R-:W-:-:S03]  /*01a0*/  SHF.L.U32 R13, R13, 0x17, RZ ;  /* 0x000000170d0d7819 */ /* 0x000fc600000006ff */
[----:B------:R-:W-:-:S04]  /*01b0*/  FFMA R15, R12, 1.4426950216293334961, -R15 ;  /* 0x3fb8aa3b0c0f7823 */ /* 0x000fc8000000080f */
[----:B------:R-:W-:-:S04]  /*01c0*/  FFMA R15, R12, 1.925963033500011079e-08, R15 ;  /* 0x32a570600c0f7823 */ /* 0x000fc8000000000f */
[----:B------:R-:W0:Y:S02]  /*01d0*/  MUFU.EX2 R8, R15 ;  /* 0x0000000f00087308 */ /* 0x000e240000000800 */
[----:B0-----:R-:W-:-:S04]  /*01e0*/  FMUL R8, R13, R8 ;  /* 0x000000080d087220 */ /* 0x001fc80000400000 */
[----:B---3--:R-:W-:Y:S01]  /*01f0*/  FFMA R10, R7, R8, R10 ;  /* 0x00000008070a7223 */ /* 0x008fe2000000000a */
[----:B------:R-:W-:Y:S06]  /*0200*/  @!P0 BRA `(.L_x_16) ;  /* 0xfffffffc00b48947 */ /* 0x000fec000383ffff */
.L_x_15:
[----:B------:R-:W-:Y:S05]  /*0210*/  BSYNC.RECONVERGENT B0 ;  /* 0x0000000000007941 */ /* 0x000fea0003800200 */
.L_x_14:
[----:B------:R-:W0:Y:S01]  /*0220*/  SHFL.DOWN PT, R3, R10, 0x10, 0x1f ;  /* 0x0a001f000a037f89 */ /* 0x000e2200000e0000 */
[----:B------:R-:W-:Y:S01]  /*0230*/  ISETP.GT.U32.AND P1, PT, R0, 0x1f, PT ;  /* 0x0000001f0000780c */ /* 0x000fe20003f24070 */
[----:B0-----:R-:W-:-:S05]  /*0240*/  FADD R3, R3, R10 ;  /* 0x0000000a03037221 */ /* 0x001fca0000000000 */
[----:B------:R-:W0:Y:S02]  /*0250*/  SHFL.DOWN PT, R2, R3, 0x8, 0x1f ;  /* 0x09001f0003027f89 */ /* 0x000e2400000e0000 */
[----:B0-----:R-:W-:Y:S01]  /*0260*/  FADD R4, R3, R2 ;  /* 0x0000000203047221 */ /* 0x001fe20000000000 */
[----:B------:R-:W-:-:S04]  /*0270*/  LOP3.LUT P0, R2, R0, 0x1f, RZ, 0xc0, !PT ;  /* 0x0000001f00027812 */ /* 0x000fc8000780c0ff */
[----:B------:R-:W0:Y:S09]  /*0280*/  SHFL.DOWN PT, R5, R4, 0x4, 0x1f ;  /* 0x08801f0004057f89 */ /* 0x000e3200000e0000 */
[----:B------:R-:W1:Y:S01]  /*0290*/  @!P0 S2R R9, SR_CgaCtaId ;  /* 0x0000000000098919 */ /* 0x000e620000008800 */
[----:B------:R-:W-:Y:S01]  /*02a0*/  @!P0 MOV R8, 0x400 ;  /* 0x0000040000088802 */ /* 0x000fe20000000f00 */
[----:B0-----:R-:W-:-:S05]  /*02b0*/  FADD R5, R4, R5 ;  /* 0x0000000504057221 */ /* 0x001fca0000000000 */
[----:B------:R-:W0:Y:S01]  /*02c0*/  SHFL.DOWN PT, R6, R5, 0x2, 0x1f ;  /* 0x08401f0005067f89 */ /* 0x000e2200000e0000 */
[----:B-1----:R-:W-:-:S04]  /*02d0*/  @!P0 LEA R9, R9, R8, 0x18 ;  /* 0x0000000809098211 */ /* 0x002fc800078ec0ff */
[----:B------:R-:W-:Y:S01]  /*02e0*/  @!P0 LEA.HI R9, R0, R9, RZ, 0x1d ;  /* 0x0000000900098211 */ /* 0x000fe200078fe8ff */
[----:B0-----:R-:W-:-:S05]  /*02f0*/  FADD R6, R5, R6 ;  /* 0x0000000605067221 */ /* 0x001fca0000000000 */
[----:B------:R-:W0:Y:S02]  /*0300*/  SHFL.DOWN PT, R7, R6, 0x1, 0x1f ;  /* 0x08201f0006077f89 */ /* 0x000e2400000e0000 */
[----:B0-----:R-:W-:-:S05]  /*0310*/  FADD R8, R6, R7 ;  /* 0x0000000706087221 */ /* 0x001fca0000000000 */
[----:B------:R0:W-:Y:S01]  /*0320*/  @!P0 STS [R9], R8 ;  /* 0x0000000809008388 */ /* 0x0001e20000000800 */
[----:B------:R-:W-:Y:S06]  /*0330*/  BAR.SYNC.DEFER_BLOCKING 0x0 ;  /* 0x0000000000007b1d */ /* 0x000fec0000010000 */
[----:B------:R-:W-:Y:S05]  /*0340*/  @P1 EXIT ;  /* 0x000000000000194d */ /* 0x000fea0003800000 */
[----:B------:R-:W1:Y:S02]  /*0350*/  LDCU UR4, c[0x0][0x360] ;  /* 0x00006c00ff0477ac */ /* 0x000e640008000800 */
[----:B-1----:R-:W-:-:S04]  /*0360*/  UIADD3 UR4, UPT, UPT, UR4, 0x1f, URZ ;  /* 0x0000001f04047890 */ /* 0x002fc8000fffe0ff */
[----:B------:R-:W-:-:S06]  /*0370*/  USHF.R.U32.HI UR4, URZ, 0x5, UR4 ;  /* 0x00000005ff047899 */ /* 0x000fcc0008011604 */
[----:B------:R-:W-:-:S13]  /*0380*/  ISETP.GE.U32.AND P0, PT, R2, UR4, PT ;  /* 0x0000000402007c0c */ /* 0x000fda000bf06070 */
[----:B------:R-:W1:Y:S01]  /*0390*/  @!P0 S2R R3, SR_CgaCtaId ;  /* 0x0000000000038919 */ /* 0x000e620000008800 */
[----:B------:R-:W-:-:S04]  /*03a0*/  @!P0 MOV R0, 0x400 ;  /* 0x0000040000008802 */ /* 0x000fc80000000f00 */
[----:B-1----:R-:W-:Y:S02]  /*03b0*/  @!P0 LEA R3, R3, R0, 0x18 ;  /* 0x0000000003038211 */ /* 0x002fe400078ec0ff */
[----:B------:R-:W-:Y:S02]  /*03c0*/  MOV R0, RZ ;  /* 0x000000ff00007202 */ /* 0x000fe40000000f00 */
[----:B------:R-:W-:-:S05]  /*03d0*/  @!P0 LEA R3, R2, R3, 0x2 ;  /* 0x0000000302038211 */ /* 0x000fca00078e10ff */
[----:B------:R-:W1:Y:S01]  /*03e0*/  @!P0 LDS R0, [R3] ;  /* 0x0000000003008984 */ /* 0x000e620000000800 */
[----:B------:R-:W-:-:S03]  /*03f0*/  ISETP.NE.AND P0, PT, R2, RZ, PT ;  /* 0x000000ff0200720c */ /* 0x000fc60003f05270 */
[----:B-1----:R-:W1:Y:S02]  /*0400*/  SHFL.DOWN PT, R5, R0, 0x10, 0x1f ;  /* 0x0a001f0000057f89 */ /* 0x002e6400000e0000 */
[----:B-1----:R-:W-:-:S05]  /*0410*/  FADD R5, R5, R0 ;  /* 0x0000000005057221 */ /* 0x002fca0000000000 */
[----:B------:R-:W1:Y:S02]  /*0420*/  SHFL.DOWN PT, R4, R5, 0x8, 0x1f ;  /* 0x09001f0005047f89 */ /* 0x000e6400000e0000 */
[----:B-1----:R-:W-:-:S05]  /*0430*/  FADD R4, R5, R4 ;  /* 0x0000000405047221 */ /* 0x002fca0000000000 */
[----:B------:R-:W1:Y:S02]  /*0440*/  SHFL.DOWN PT, R7, R4, 0x4, 0x1f ;  /* 0x08801f0004077f89 */ /* 0x000e6400000e0000 */
[----:B-1----:R-:W-:-:S05]  /*0450*/  FADD R7, R4, R7 ;  /* 0x0000000704077221 */ /* 0x002fca0000000000 */
[----:B------:R-:W1:Y:S02]  /*0460*/  SHFL.DOWN PT, R6, R7, 0x2, 0x1f ;  /* 0x08401f0007067f89 */ /* 0x000e6400000e0000 */
[----:B-1----:R-:W-:-:S05]  /*0470*/  FADD R6, R7, R6 ;  /* 0x0000000607067221 */ /* 0x002fca0000000000 */
[----:B0-----:R0:W1:Y:S01]  /*0480*/  SHFL.DOWN PT, R9, R6, 0x1, 0x1f ;  /* 0x08201f0006097f89 */ /* 0x00106200000e0000 */
[----:B------:R-:W-:Y:S05]  /*0490*/  @P0 EXIT ;  /* 0x000000000000094d */ /* 0x000fea0003800000 */
[----:B------:R-:W2:Y:S01]  /*04a0*/  LDC.64 R2, c[0x0][0x390] ;  /* 0x0000e400ff027b82 */ /* 0x000ea20000000a00 */
[----:B-1----:R-:W-:-:S05]  /*04b0*/  FADD R9, R6, R9 ;  /* 0x0000000906097221 */ /* 0x002fca0000000000 */
[----:B--2---:R-:W-:Y:S01]  /*04c0*/  STG.E desc[UR6][R2.64], R9 ;  /* 0x0000000902007986 */ /* 0x004fe2000c101906 */
[----:B------:R-:W-:Y:S05]  /*04d0*/  EXIT ;  /* 0x000000000000794d */ /* 0x000fea0003800000 */
.L_x_17:
        /* <DEDUP_REMOVED lines=10> */
.L_x_56:


//--------------------- .text._Z15unified_softmaxPKfPfS1_iiiS1_ --------------------------
	.section	.text._Z15unified_softmaxPKfPfS1_iiiS1_,"ax",@progbits
	.align	128
        .global         _Z15unified_softmaxPKfPfS1_iiiS1_
        .type           _Z15unified_softmaxPKfPfS1_iiiS1_,@function
        .size           _Z15unified_softmaxPKfPfS1_iiiS1_,(.L_x_54 - _Z15unified_softmaxPKfPfS1_iiiS1_)
        .other          _Z15unified_softmaxPKfPfS1_iiiS1_,@"STO_CUDA_ENTRY STV_DEFAULT"
_Z15unified_softmaxPKfPfS1_iiiS1_:
.text._Z15unified_softmaxPKfPfS1_iiiS1_:
[----:B------:R-:W-:Y:S01]  /*0000*/  LDC R1, c[0x0][0x37c] ;  /* 0x0000df00ff017b82 */ /* 0x000fe20000000800 */
[----:B------:R-:W0:Y:S01]  /*0010*/  S2R R0, SR_TID.X ;  /* 0x0000000000007919 */ /* 0x000e220000002100 */
[----:B------:R-:W0:Y:S01]  /*0020*/  LDCU UR4, c[0x0][0x398] ;  /* 0x00007300ff0477ac */ /* 0x000e220008000800 */
[----:B------:R-:W-:Y:S01]  /*0030*/  BSSY.RECONVERGENT B0, `(.L_x_18) ;  /* 0x000002e000007945 */ /* 0x000fe20003800200 */
[----:B------:R-:W-:Y:S01]  /*0040*/  IMAD.MOV.U32 R7, RZ, RZ, -0xeb60d36 ;  /* 0xf149f2caff077424 */ /* 0x000fe200078e00ff */
[----:B------:R-:W1:Y:S01]  /*0050*/  LDCU.64 UR8, c[0x0][0x358] ;  /* 0x00006b00ff0877ac */ /* 0x000e620008000a00 */
[----:B------:R-:W-:Y:S01]  /*0060*/  IMAD.MOV.U32 R4, RZ, RZ, RZ ;  /* 0x000000ffff047224 */ /* 0x000fe200078e00ff */
[----:B------:R-:W2:Y:S01]  /*0070*/  LDCU UR7, c[0x0][0x360] ;  /* 0x00006c00ff0777ac */ /* 0x000ea20008000800 */
[----:B------:R-:W3:Y:S01]  /*0080*/  LDCU.64 UR10, c[0x0][0x398] ;  /* 0x00007300ff0a77ac */ /* 0x000ee20008000a00 */
[----:B0-----:R-:W-:-:S13]  /*0090*/  ISETP.GE.AND P0, PT, R0, UR4, PT ;  /* 0x0000000400007c0c */ /* 0x001fda000bf06270 */
[----:B-123--:R-:W-:Y:S05]  /*00a0*/  @P0 BRA `(.L_x_19) ;  /* 0x0000000000980947 */ /* 0x00efea0003800000 */
[----:B------:R-:W0:Y:S01]  /*00b0*/  S2R R6, SR_CTAID.X ;  /* 0x0000000000067919 */ /* 0x000e220000002500 */
[----:B------:R-:W1:Y:S01]  /*00c0*/  LDC.64 R2, c[0x0][0x380] ;  /* 0x0000e000ff027b82 */ /* 0x000e620000000a00 */
[----:B------:R-:W-:Y:S02]  /*00d0*/  HFMA2 R4, -RZ, RZ, 0, 0 ;  /* 0x00000000ff047431 */ /* 0x000fe400000001ff */
[----:B------:R-:W-:Y:S01]  /*00e0*/  IMAD.MOV.U32 R7, RZ, RZ, -0xeb60d36 ;  /* 0xf149f2caff077424 */ /* 0x000fe200078e00ff */
[----:B------:R-:W-:-:S07]  /*00f0*/  MOV R5, R0 ;  /* 0x0000000000057202 */ /* 0x000fce0000000f00 */
.L_x_22:
[----:B0-----:R-:W-:Y:S01]  /*0100*/  IMAD R9, R6, UR10, R5 ;  /* 0x0000000a06097c24 */ /* 0x001fe2000f8e0205 */
[----:B------:R-:W-:Y:S01]  /*0110*/  BSSY.RECONVERGENT B1, `(.L_x_20) ;  /* 0x000001e000017945 */ /* 0x000fe20003800200 */
[----:B------:R-:W-:-:S03]  /*0120*/  VIADD R5, R5, UR7 ;  /* 0x0000000705057c36 */ /* 0x000fc60008000000 */
[----:B------:R-:W-:Y:S02]  /*0130*/  ISETP.GE.AND P0, PT, R9, UR11, PT ;  /* 0x0000000b09007c0c */ /* 0x000fe4000bf06270 */
[----:B------:R-:W-:-:S11]  /*0140*/  ISETP.GE.AND P1, PT, R5, UR10, PT ;  /* 0x0000000a05007c0c */ /* 0x000fd6000bf26270 */
[----:B------:R-:W-:Y:S05]  /*0150*/  @P0 BRA `(.L_x_21) ;  /* 0x0000000000640947 */ /* 0x000fea0003800000 */
[----:B-1----:R-:W-:-:S06]  /*0160*/  IMAD.WIDE R8, R9, 0x4, R2 ;  /* 0x0000000409087825 */ /* 0x002fcc00078e0202 */
[----:B------:R-:W2:Y:S01]  /*0170*/  LDG.E R8, desc[UR8][R8.64] ;  /* 0x0000000808087981 */ /* 0x000ea2000c1e1900 */
[----:B------:R-:W-:Y:S02]  /*0180*/  HFMA2 R14, -RZ, RZ, 0.96630859375, -0.0022525787353515625 ;  /* 0x3bbb989dff0e7431 */ /* 0x000fe400000001ff */
[----:B------:R-:W-:Y:S01]  /*0190*/  IMAD.MOV.U32 R15, RZ, RZ, 0x437c0000 ;  /* 0x437c0000ff0f7424 */ /* 0x000fe200078e00ff */
[----:B--2---:R-:W-:-:S05]  /*01a0*/  FMNMX R10, R7, R8, !PT ;  /* 0x00000008070a7209 */ /* 0x004fca0007800000 */
[--C-:B------:R-:W-:Y:S01]  /*01b0*/  FADD R7, R7, -R10.reuse ;  /* 0x8000000a07077221 */ /* 0x100fe20000000000 */
[----:B------:R-:W-:-:S03]  /*01c0*/  FADD R13, R8, -R10 ;  /* 0x8000000a080d7221 */ /* 0x000fc60000000000 */
[-C--:B------:R-:W-:Y:S01]  /*01d0*/  FFMA.SAT R11, R7, R14.reuse, 0.5 ;  /* 0x3f000000070b7423 */ /* 0x080fe2000000200e */
[----:B------:R-:W-:-:S03]  /*01e0*/  FFMA.SAT R14, R13, R14, 0.5 ;  /* 0x3f0000000d0e7423 */ /* 0x000fc6000000200e */
[-C--:B------:R-:W-:Y:S01]  /*01f0*/  FFMA.RM R11, R11, R15.reuse, 12582913 ;  /* 0x4b4000010b0b7423 */ /* 0x080fe2000000400f */
[----:B------:R-:W-:-:S03]  /*0200*/  FFMA.RM R14, R14, R15, 12582913 ;  /* 0x4b4000010e0e7423 */ /* 0x000fc6000000400f */
[C---:B------:R-:W-:Y:S01]  /*0210*/  FADD R12, R11.reuse, -12583039 ;  /* 0xcb40007f0b0c7421 */ /* 0x040fe20000000000 */
[C---:B------:R-:W-:Y:S01]  /*0220*/  FADD R8, R14.reuse, -12583039 ;  /* 0xcb40007f0e087421 */ /* 0x040fe20000000000 */
[----:B------:R-:W-:Y:S01]  /*0230*/  SHF.L.U32 R11, R11, 0x17, RZ ;  /* 0x000000170b0b7819 */ /* 0x000fe200000006ff */
[----:B------:R-:W-:Y:S02]  /*0240*/  IMAD.SHL.U32 R9, R14, 0x800000, RZ ;  /* 0x008000000e097824 */ /* 0x000fe400078e00ff */
[----:B------:R-:W-:Y:S01]  /*0250*/  FFMA R12, R7, 1.4426950216293334961, -R12 ;  /* 0x3fb8aa3b070c7823 */ /* 0x000fe2000000080c */
[----:B------:R-:W-:-:S03]  /*0260*/  FFMA R8, R13, 1.4426950216293334961, -R8 ;  /* 0x3fb8aa3b0d087823 */ /* 0x000fc60000000808 */
[----:B------:R-:W-:Y:S01]  /*0270*/  FFMA R12, R7, 1.925963033500011079e-08, R12 ;  /* 0x32a57060070c7823 */ /* 0x000fe2000000000c */
[----:B------:R-:W-:Y:S01]  /*0280*/  FFMA R8, R13, 1.925963033500011079e-08, R8 ;  /* 0x32a570600d087823 */ /* 0x000fe20000000008 */
[----:B------:R-:W-:-:S04]  /*0290*/  MOV R7, R10 ;  /* 0x0000000a00077202 */ /* 0x000fc80000000f00 */
[----:B------:R-:W0:Y:S08]  /*02a0*/  MUFU.EX2 R12, R12 ;  /* 0x0000000c000c7308 */ /* 0x000e300000000800 */
[----:B------:R-:W1:Y:S01]  /*02b0*/  MUFU.EX2 R8, R8 ;  /* 0x0000000800087308 */ /* 0x000e620000000800 */
[----:B0-----:R-:W-:-:S04]  /*02c0*/  FMUL R11, R11, R12 ;  /* 0x0000000c0b0b7220 */ /* 0x001fc80000400000 */
[----:B------:R-:W-:-:S04]  /*02d0*/  FMUL R4, R4, R11 ;  /* 0x0000000b04047220 */ /* 0x000fc80000400000 */
[----:B-1----:R-:W-:-:S07]  /*02e0*/  FFMA R4, R9, R8, R4 ;  /* 0x0000000809047223 */ /* 0x002fce0000000004 */
.L_x_21:
[----:B------:R-:W-:Y:S05]  /*02f0*/  BSYNC.RECONVERGENT B1 ;  /* 0x0000000000017941 */ /* 0x000fea0003800200 */
.L_x_20:
[----:B------:R-:W-:Y:S05]  /*0300*/  @!P1 BRA `(.L_x_22) ;  /* 0xfffffffc007c9947 */ /* 0x000fea000383ffff */
.L_x_19:
[----:B------:R-:W-:Y:S05]  /*0310*/  BSYNC.RECONVERGENT B0 ;  /* 0x0000000000007941 */ /* 0x000fea0003800200 */
.L_x_18:
[----:B------:R-:W0:Y:S01]  /*0320*/  S2UR UR5, SR_CgaCtaId ;  /* 0x00000000000579c3 */ /* 0x000e220000008800 */
[----:B------:R-:W-:Y:S01]  /*0330*/  UMOV UR4, 0x400 ;  /* 0x0000040000047882 */ /* 0x000fe20000000000 */
[----:B------:R-:W-:Y:S02]  /*0340*/  UISETP.GE.U32.AND UP0, UPT, UR7, 0x2, UPT ;  /* 0x000000020700788c */ /* 0x000fe4000bf06070 */
[----:B------:R-:W-:-:S04]  /*0350*/  UIADD3 UR4, UPT, UPT, UR4, 0x1000, URZ ;  /* 0x0000100004047890 */ /* 0x000fc8000fffe0ff */
[----:B0-----:R-:W-:-:S04]  /*0360*/  ULEA UR4, UR5, UR4, 0x18 ;  /* 0x0000000405047291 */ /* 0x001fc8000f8ec0ff */
[----:B------:R-:W-:Y:S02]  /*0370*/  ULEA UR6, UR7, UR4, 0x2 ;  /* 0x0000000407067291 */ /* 0x000fe4000f8e10ff */
[----:B-1----:R-:W-:-:S04]  /*0380*/  LEA R2, R0, UR4, 0x2 ;  /* 0x0000000400027c11 */ /* 0x002fc8000f8e10ff */
[----:B------:R-:W-:Y:S01]  /*0390*/  LEA R3, R0, UR6, 0x2 ;  /* 0x0000000600037c11 */ /* 0x000fe2000f8e10ff */
[----:B------:R0:W-:Y:S04]  /*03a0*/  STS [R2], R7 ;  /* 0x0000000702007388 */ /* 0x0001e80000000800 */
[----:B------:R0:W-:Y:S01]  /*03b0*/  STS [R3], R4 ;  /* 0x0000000403007388 */ /* 0x0001e20000000800 */
[----:B------:R-:W-:Y:S06]  /*03c0*/  BAR.SYNC.DEFER_BLOCKING 0x0 ;  /* 0x0000000000007b1d */ /* 0x000fec0000010000 */
[----:B------:R-:W-:Y:S05]  /*03d0*/  BRA.U !UP0, `(.L_x_23) ;  /* 0x0000000108a47547 */ /* 0x000fea000b800000 */
[----:B0-----:R-:W-:-:S07]  /*03e0*/  IMAD.U32 R4, RZ, RZ, UR7 ;  /* 0x00000007ff047e24 */ /* 0x001fce000f8e00ff */
.L_x_26:
[----:B------:R-:W-:Y:S01]  /*03f0*/  SHF.R.U32.HI R5, RZ, 0x1, R4 ;  /* 0x00000001ff057819 */ /* 0x000fe20000011604 */
[----:B------:R-:W-:Y:S03]  /*0400*/  BSSY.RECONVERGENT B0, `(.L_x_24) ;  /* 0x0000022000007945 */ /* 0x000fe60003800200 */
[----:B------:R-:W-:-:S13]  /*0410*/  ISETP.GE.U32.AND P0, PT, R0, R5, PT ;  /* 0x000000050000720c */ /* 0x000fda0003f06070 */
[----:B0-----:R-:W-:Y:S05]  /*0420*/  @P0 BRA `(.L_x_25) ;  /* 0x00000000007c0947 */ /* 0x001fea0003800000 */
[C---:B------:R-:W-:Y:S01]  /*0430*/  LEA R7, R5.reuse, R2, 0x2 ;  /* 0x0000000205077211 */ /* 0x040fe200078e10ff */
[----:B------:R-:W-:Y:S01]  /*0440*/  LDS R6, [R2] ;  /* 0x0000000002067984 */ /* 0x000fe20000000800 */
[----:B------:R-:W-:Y:S01]  /*0450*/  IMAD.MOV.U32 R15, RZ, RZ, 0x3bbb989d ;  /* 0x3bbb989dff0f7424 */ /* 0x000fe200078e00ff */
[----:B------:R-:W-:Y:S01]  /*0460*/  LEA R10, R5, R3, 0x2 ;  /* 0x00000003050a7211 */ /* 0x000fe200078e10ff */
[----:B------:R-:W-:Y:S02]  /*0470*/  IMAD.MOV.U32 R14, RZ, RZ, 0x437c0000 ;  /* 0x437c0000ff0e7424 */ /* 0x000fe400078e00ff */
[----:B------:R-:W0:Y:S02]  /*0480*/  LDS R7, [R7] ;  /* 0x0000000007077984 */ /* 0x000e240000000800 */
[----:B0-----:R-:W-:-:S05]  /*0490*/  FMNMX R9, R6, R7, !PT ;  /* 0x0000000706097209 */ /* 0x001fca0007800000 */
[--C-:B------:R-:W-:Y:S01]  /*04a0*/  FADD R12, R7, -R9.reuse ;  /* 0x80000009070c7221 */ /* 0x100fe20000000000 */
[----:B------:R-:W-:Y:S01]  /*04b0*/  FADD R8, R6, -R9 ;  /* 0x8000000906087221 */ /* 0x000fe20000000000 */
[----:B------:R-:W-:Y:S02]  /*04c0*/  STS [R2], R9 ;  /* 0x0000000902007388 */ /* 0x000fe40000000800 */
[-C--:B------:R-:W-:Y:S01]  /*04d0*/  FFMA.SAT R11, R12, R15.reuse, 0.5 ;  /* 0x3f0000000c0b7423 */ /* 0x080fe2000000200f */
[----:B------:R-:W-:Y:S01]  /*04e0*/  FFMA.SAT R7, R8, R15, 0.5 ;  /* 0x3f00000008077423 */ /* 0x000fe2000000200f */
[----:B------:R-:W0:Y:S02]  /*04f0*/  LDS R10, [R10] ;  /* 0x000000000a0a7984 */ /* 0x000e240000000800 */
[-C--:B------:R-:W-:Y:S01]  /*0500*/  FFMA.RM R13, R11, R14.reuse, 12582913 ;  /* 0x4b4000010b0d7423 */ /* 0x080fe2000000400e */
[----:B------:R-:W-:Y:S01]  /*0510*/  FFMA.RM R7, R7, R14, 12582913 ;  /* 0x4b40000107077423 */ /* 0x000fe2000000400e */
[----:B------:R-:W1:Y:S02]  /*0520*/  LDS R6, [R3] ;  /* 0x0000000003067984 */ /* 0x000e640000000800 */
[C---:B------:R-:W-:Y:S01]  /*0530*/  FADD R11, R13.reuse, -12583039 ;  /* 0xcb40007f0d0b7421 */ /* 0x040fe20000000000 */
[----:B------:R-:W-:-:S03]  /*0540*/  SHF.L.U32 R13, R13, 0x17, RZ ;  /* 0x000000170d0d7819 */ /* 0x000fc600000006ff */
[C---:B------:R-:W-:Y:S01]  /*0550*/  FFMA R15, R12.reuse, 1.4426950216293334961, -R11 ;  /* 0x3fb8aa3b0c0f7823 */ /* 0x040fe2000000080b */
[C---:B------:R-:W-:Y:S01]  /*0560*/  FADD R11, R7.reuse, -12583039 ;  /* 0xcb40007f070b7421 */ /* 0x040fe20000000000 */
[----:B------:R-:W-:Y:S02]  /*0570*/  IMAD.SHL.U32 R7, R7, 0x800000, RZ ;  /* 0x0080000007077824 */ /* 0x000fe400078e00ff */
[----:B------:R-:W-:Y:S01]  /*0580*/  FFMA R15, R12, 1.925963033500011079e-08, R15 ;  /* 0x32a570600c0f7823 */ /* 0x000fe2000000000f */
[----:B------:R-:W-:-:S03]  /*0590*/  FFMA R11, R8, 1.4426950216293334961, -R11 ;  /* 0x3fb8aa3b080b7823 */ /* 0x000fc6000000080b */
[----:B------:R-:W2:Y:S01]  /*05a0*/  MUFU.EX2 R12, R15 ;  /* 0x0000000f000c7308 */ /* 0x000ea20000000800 */
[----:B------:R-:W-:-:S07]  /*05b0*/  FFMA R11, R8, 1.925963033500011079e-08, R11 ;  /* 0x32a57060080b7823 */ /* 0x000fce000000000b */
[----:B------:R-:W3:Y:S01]  /*05c0*/  MUFU.EX2 R8, R11 ;  /* 0x0000000b00087308 */ /* 0x000ee20000000800 */
[----:B--2---:R-:W-:-:S04]  /*05d0*/  FMUL R13, R13, R12 ;  /* 0x0000000c0d0d7220 */ /* 0x004fc80000400000 */
[----:B0-----:R-:W-:Y:S01]  /*05e0*/  FMUL R13, R10, R13 ;  /* 0x0000000d0a0d7220 */ /* 0x001fe20000400000 */
[----:B---3--:R-:W-:-:S04]  /*05f0*/  FMUL R7, R7, R8 ;  /* 0x0000000807077220 */ /* 0x008fc80000400000 */
[----:B-1----:R-:W-:-:S05]  /*0600*/  FFMA R6, R6, R7, R13 ;  /* 0x0000000706067223 */ /* 0x002fca000000000d */
[----:B------:R0:W-:Y:S02]  /*0610*/  STS [R3], R6 ;  /* 0x0000000603007388 */ /* 0x0001e40000000800 */
.L_x_25:
[----:B------:R-:W-:Y:S05]  /*0620*/  BSYNC.RECONVERGENT B0 ;  /* 0x0000000000007941 */ /* 0x000fea0003800200 */
.L_x_24:
[----:B------:R-:W-:Y:S01]  /*0630*/  BAR.SYNC.DEFER_BLOCKING 0x0 ;  /* 0x0000000000007b1d */ /* 0x000fe20000010000 */
[----:B------:R-:W-:Y:S02]  /*0640*/  ISETP.GT.U32.AND P0, PT, R4, 0x3, PT ;  /* 0x000000030400780c */ /* 0x000fe40003f04070 */
[----:B------:R-:W-:-:S11]  /*0650*/  MOV R4, R5 ;  /* 0x0000000500047202 */ /* 0x000fd60000000f00 */
[----:B------:R-:W-:Y:S05]  /*0660*/  @P0 BRA `(.L_x_26) ;  /* 0xfffffffc00600947 */ /* 0x000fea000383ffff */
.L_x_23:
[----:B0-----:R-:W0:Y:S01]  /*0670*/  S2R R3, SR_CTAID.X ;  /* 0x0000000000037919 */ /* 0x001e220000002500 */
[----:B------:R-:W1:Y:S01]  /*0680*/  LDCU UR10, c[0x0][0x3a0] ;  /* 0x00007400ff0a77ac */ /* 0x000e620008000800 */
[C---:B------:R-:W-:Y:S01]  /*0690*/  ISETP.NE.AND P1, PT, R0.reuse, RZ, PT ;  /* 0x000000ff0000720c */ /* 0x040fe20003f25270 */
[----:B------:R-:W-:Y:S01]  /*06a0*/  BSSY.RECONVERGENT B0, `(.L_x_27) ;  /* 0x0000011000007945 */ /* 0x000fe20003800200 */
[----:B------:R-:W-:Y:S01]  /*06b0*/  IMAD.MOV.U32 R13, RZ, RZ, -0xeb60d36 ;  /* 0xf149f2caff0d7424 */ /* 0x000fe200078e00ff */
[----:B-1----:R-:W-:Y:S02]  /*06c0*/  ISETP.GE.AND P2, PT, R0, UR10, PT ;  /* 0x0000000a00007c0c */ /* 0x002fe4000bf46270 */
[----:B0-----:R-:W-:-:S08]  /*06d0*/  LOP3.LUT P0, R8, R3, RZ, R0, 0xfa, !PT ;  /* 0x000000ff03087212 */ /* 0x001fd0000780fa00 */
[----:B------:R-:W-:Y:S05]  /*06e0*/  @P1 BRA `(.L_x_28) ;  /* 0x0000000000301947 */ /* 0x000fea0003800000 */
[----:B------:R-:W0:Y:S01]  /*06f0*/  S2UR UR5, SR_CgaCtaId ;  /* 0x00000000000579c3 */ /* 0x000e220000008800 */
[----:B------:R-:W-:Y:S01]  /*0700*/  UMOV UR4, 0x400 ;  /* 0x0000040000047882 */ /* 0x000fe20000000000 */
[----:B------:R-:W-:Y:S01]  /*0710*/  LDS R11, [UR6] ;  /* 0x00000006ff0b7984 */ /* 0x000fe20008000800 */
[----:B------:R-:W1:Y:S05]  /*0720*/  S2R R15, SR_CTAID.X ;  /* 0x00000000000f7919 */ /* 0x000e6a0000002500 */
[----:B------:R-:W1:Y:S08]  /*0730*/  LDC.64 R4, c[0x0][0x388] ;  /* 0x0000e200ff047b82 */ /* 0x000e700000000a00 */
[----:B------:R-:W2:Y:S01]  /*0740*/  LDC.64 R6, c[0x0][0x390] ;  /* 0x0000e400ff067b82 */ /* 0x000ea20000000a00 */
[----:B0-----:R-:W-:-:S09]  /*0750*/  ULEA UR4, UR5, UR4, 0x18 ;  /* 0x0000000405047291 */ /* 0x001fd2000f8ec0ff */
[----:B------:R-:W0:Y:S01]  /*0760*/  LDS R9, [UR4+0x1000] ;  /* 0x00100004ff097984 */ /* 0x000e220008000800 */
[----:B-1----:R-:W-:-:S04]  /*0770*/  IMAD.WIDE.U32 R4, R15, 0x4, R4 ;  /* 0x000000040f047825 */ /* 0x002fc800078e0004 */
[----:B--2---:R-:W-:Y:S01]  /*0780*/  IMAD.WIDE.U32 R6, R15, 0x4, R6 ;  /* 0x000000040f067825 */ /* 0x004fe200078e0006 */
[----:B0-----:R0:W-:Y:S04]  /*0790*/  STG.E desc[UR8][R4.64], R9 ;  /* 0x0000000904007986 */ /* 0x0011e8000c101908 */
[----:B------:R0:W-:Y:S02]  /*07a0*/  STG.E desc[UR8][R6.64], R11 ;  /* 0x0000000b06007986 */ /* 0x0001e4000c101908 */
.L_x_28:
[----:B------:R-:W-:Y:S05]  /*07b0*/  BSYNC.RECONVERGENT B0 ;  /* 0x0000000000007941 */ /* 0x000fea0003800200 */
.L_x_27:
[----:B------:R-:W-:Y:S06]  /*07c0*/  MEMBAR.SC.GPU ;  /* 0x0000000000007992 */ /* 0x000fec0000002000 */
[----:B------:R-:W-:-:S00]  /*07d0*/  ERRBAR ;  /* 0x00000000000079ab */ /* 0x000fc00000000000 */
[----:B------:R-:W-:Y:S06]  /*07e0*/  CGAERRBAR ;  /* 0x00000000000075ab */ /* 0x000fec0000000000 */
[----:B------:R-:W-:Y:S01]  /*07f0*/  CCTL.IVALL ;  /* 0x00000000ff00798f */ /* 0x000fe20002000000 */
[----:B------:R-:W-:Y:S04]  /*0800*/  BSSY.RECONVERGENT B0, `(.L_x_29) ;  /* 0x000000b000007945 */ /* 0x000fe80003800200 */
[----:B------:R-:W-:Y:S05]  /*0810*/  @P2 BRA `(.L_x_30) ;  /* 0x0000000000242947 */ /* 0x000fea0003800000 */
[----:B0-----:R-:W0:Y:S01]  /*0820*/  LDC.64 R6, c[0x0][0x388] ;  /* 0x0000e200ff067b82 */ /* 0x001e220000000a00 */
[----:B------:R-:W-:Y:S02]  /*0830*/  HFMA2 R13, -RZ, RZ, -10824, -13904 ;  /* 0xf149f2caff0d7431 */ /* 0x000fe400000001ff */
[----:B------:R-:W-:-:S07]  /*0840*/  IMAD.MOV.U32 R9, RZ, RZ, R0 ;  /* 0x000000ffff097224 */ /* 0x000fce00078e0000 */
.L_x_31:
[----:B0-----:R-:W-:-:S06]  /*0850*/  IMAD.WIDE R4, R9, 0x4, R6 ;  /* 0x0000000409047825 */ /* 0x001fcc00078e0206 */
[----:B------:R-:W2:Y:S01]  /*0860*/  LDG.E R4, desc[UR8][R4.64] ;  /* 0x0000000804047981 */ /* 0x000ea2000c1e1900 */
[----:B------:R-:W-:-:S04]  /*0870*/  IADD3 R9, PT, PT, R9, UR7, RZ ;  /* 0x0000000709097c10 */ /* 0x000fc8000fffe0ff */
[----:B------:R-:W-:Y:S02]  /*0880*/  ISETP.GE.AND P1, PT, R9, UR10, PT ;  /* 0x0000000a09007c0c */ /* 0x000fe4000bf26270 */
[----:B--2---:R-:W-:-:S11]  /*0890*/  FMNMX R13, R4, R13, !PT ;  /* 0x0000000d040d7209 */ /* 0x004fd60007800000 */
[----:B------:R-:W-:Y:S05]  /*08a0*/  @!P1 BRA `(.L_x_31) ;  /* 0xfffffffc00e89947 */ /* 0x000fea000383ffff */
.L_x_30:
[----:B------:R-:W-:Y:S05]  /*08b0*/  BSYNC.RECONVERGENT B0 ;  /* 0x0000000000007941 */ /* 0x000fea0003800200 */
.L_x_29:
[----:B------:R-:W1:Y:S01]  /*08c0*/  S2UR UR5, SR_CgaCtaId ;  /* 0x00000000000579c3 */ /* 0x000e620000008800 */
[----:B------:R-:W-:Y:S01]  /*08d0*/  UMOV UR4, 0x400 ;  /* 0x0000040000047882 */ /* 0x000fe20000000000 */
[----:B0-----:R-:W0:Y:S01]  /*08e0*/  @!P0 S2R R5, SR_CgaCtaId ;  /* 0x0000000000058919 */ /* 0x001e220000008800 */
[----:B------:R-:W-:Y:S01]  /*08f0*/  UISETP.GE.U32.AND UP0, UPT, UR7, 0x2, UPT ;  /* 0x000000020700788c */ /* 0x000fe2000bf06070 */
[----:B------:R-:W-:Y:S01]  /*0900*/  @!P0 MOV R4, 0x400 ;  /* 0x0000040000048802 */ /* 0x000fe20000000f00 */
[----:B-1----:R-:W-:-:S06]  /*0910*/  ULEA UR4, UR5, UR4, 0x18 ;  /* 0x0000000405047291 */ /* 0x002fcc000f8ec0ff */
[----:B------:R-:W-:Y:S02]  /*0920*/  LEA R2, R0, UR4, 0x2 ;  /* 0x0000000400027c11 */ /* 0x000fe4000f8e10ff */
[----:B0-----:R-:W-:-:S03]  /*0930*/  @!P0 LEA R10, R5, R4, 0x18 ;  /* 0x00000004050a8211 */ /* 0x001fc600078ec0ff */
[----:B------:R0:W-:Y:S01]  /*0940*/  STS [R2], R13 ;  /* 0x0000000d02007388 */ /* 0x0001e20000000800 */
[----:B------:R-:W-:Y:S06]  /*0950*/  BAR.SYNC.DEFER_BLOCKING 0x0 ;  /* 0x0000000000007b1d */ /* 0x000fec0000010000 */
[----:B------:R-:W-:Y:S05]  /*0960*/  BRA.U !UP0, `(.L_x_32) ;  /* 0x0000000108307547 */ /* 0x000fea000b800000 */
[----:B------:R-:W-:-:S07]  /*0970*/  IMAD.U32 R4, RZ, RZ, UR7 ;  /* 0x00000007ff047e24 */ /* 0x000fce000f8e00ff */
.L_x_33:
[----:B------:R-:W-:-:S04]  /*0980*/  SHF.R.U32.HI R7, RZ, 0x1, R4 ;  /* 0x00000001ff077819 */ /* 0x000fc80000011604 */
[----:B------:R-:W-:-:S13]  /*0990*/  ISETP.GE.U32.AND P1, PT, R0, R7, PT ;  /* 0x000000070000720c */ /* 0x000fda0003f26070 */
[----:B------:R-:W-:Y:S01]  /*09a0*/  @!P1 LEA R6, R7, R2, 0x2 ;  /* 0x0000000207069211 */ /* 0x000fe200078e10ff */
[----:B------:R-:W-:Y:S05]  /*09b0*/  @!P1 LDS R5, [R2] ;  /* 0x0000000002059984 */ /* 0x000fea0000000800 */
[----:B------:R-:W1:Y:S02]  /*09c0*/  @!P1 LDS R6, [R6] ;  /* 0x0000000006069984 */ /* 0x000e640000000800 */
[----:B-1----:R-:W-:-:S05]  /*09d0*/  @!P1 FMNMX R5, R5, R6, !PT ;  /* 0x0000000605059209 */ /* 0x002fca0007800000 */
[----:B------:R1:W-:Y:S01]  /*09e0*/  @!P1 STS [R2], R5 ;  /* 0x0000000502009388 */ /* 0x0003e20000000800 */
[----:B------:R-:W-:Y:S01]  /*09f0*/  BAR.SYNC.DEFER_BLOCKING 0x0 ;  /* 0x0000000000007b1d */ /* 0x000fe20000010000 */
[----:B------:R-:W-:Y:S01]  /*0a00*/  ISETP.GT.U32.AND P1, PT, R4, 0x3, PT ;  /* 0x000000030400780c */ /* 0x000fe20003f24070 */
[----:B------:R-:W-:-:S12]  /*0a10*/  IMAD.MOV.U32 R4, RZ, RZ, R7 ;  /* 0x000000ffff047224 */ /* 0x000fd800078e0007 */
[----:B-1----:R-:W-:Y:S05]  /*0a20*/  @P1 BRA `(.L_x_33) ;  /* 0xfffffffc00d41947 */ /* 0x002fea000383ffff */
.L_x_32:
[----:B------:R-:W1:Y:S01]  /*0a30*/  @!P0 LDS R7, [R10] ;  /* 0x000000000a078984 */ /* 0x000e620000000800 */
[----:B------:R-:W1:Y:S01]  /*0a40*/  @!P0 LDC.64 R4, c[0x0][0x388] ;  /* 0x0000e200ff048b82 */ /* 0x000e620000000a00 */
[----:B------:R-:W-:Y:S01]  /*0a50*/  ISETP.NE.AND P1, PT, R8, RZ, PT ;  /* 0x000000ff0800720c */ /* 0x000fe20003f25270 */
[----:B------:R-:W2:Y:S01]  /*0a60*/  LDCU UR4, c[0x0][0x3a0] ;  /* 0x00007400ff0477ac */ /* 0x000ea20008000800 */
[----:B------:R-:W-:Y:S01]  /*0a70*/  BSSY.RECONVERGENT B0, `(.L_x_34) ;  /* 0x0000020000007945 */ /* 0x000fe20003800200 */
[----:B------:R-:W-:-:S10]  /*0a80*/  HFMA2 R11, -RZ, RZ, 0, 0 ;  /* 0x00000000ff0b7431 */ /* 0x000fd400000001ff */
[----:B------:R-:W3:Y:S01]  /*0a90*/  @!P1 S2R R8, SR_CgaCtaId ;  /* 0x0000000000089919 */ /* 0x000ee20000008800 */
[----:B------:R-:W-:Y:S02]  /*0aa0*/  @!P1 MOV R9, 0x400 ;  /* 0x0000040000099802 */ /* 0x000fe40000000f00 */
[----:B--2---:R-:W-:Y:S01]  /*0ab0*/  ISETP.GE.AND P2, PT, R0, UR4, PT ;  /* 0x0000000400007c0c */ /* 0x004fe2000bf46270 */
[----:B-1----:R1:W-:-:S12]  /*0ac0*/  @!P0 STG.E desc[UR8][R4.64], R7 ;  /* 0x0000000704008986 */ /* 0x0023d8000c101908 */
[----:B---3--:R-:W-:Y:S05]  /*0ad0*/  @P2 BRA `(.L_x_35) ;  /* 0x0000000000642947 */ /* 0x008fea0003800000 */
[----:B0-----:R-:W0:Y:S08]  /*0ae0*/  LDC.64 R12, c[0x0][0x388] ;  /* 0x0000e200ff0c7b82 */ /* 0x001e300000000a00 */
[----:B-1----:R-:W1:Y:S08]  /*0af0*/  LDC.64 R4, c[0x0][0x388] ;  /* 0x0000e200ff047b82 */ /* 0x002e700000000a00 */
[----:B------:R-:W2:Y:S01]  /*0b00*/  LDC.64 R6, c[0x0][0x390] ;  /* 0x0000e400ff067b82 */ /* 0x000ea20000000a00 */
[----:B0-----:R0:W5:Y:S01]  /*0b10*/  LDG.E R21, desc[UR8][R12.64] ;  /* 0x000000080c157981 */ /* 0x001162000c1e1900 */
[----:B------:R-:W-:Y:S01]  /*0b20*/  IMAD.MOV.U32 R11, RZ, RZ, RZ ;  /* 0x000000ffff0b7224 */ /* 0x000fe200078e00ff */
[----:B------:R-:W-:-:S07]  /*0b30*/  MOV R17, R0 ;  /* 0x0000000000117202 */ /* 0x000fce0000000f00 */
.L_x_36:
[----:B-1----:R-:W-:-:S06]  /*0b40*/  IMAD.WIDE R14, R17, 0x4, R4 ;  /* 0x00000004110e7825 */ /* 0x002fcc00078e0204 */
[----:B------:R-:W3:Y:S01]  /*0b50*/  LDG.E R14, desc[UR8][R14.64] ;  /* 0x000000080e0e7981 */ /* 0x000ee2000c1e1900 */
[----:B0-2---:R-:W-:-:S06]  /*0b60*/  IMAD.WIDE R12, R17, 0x4, R6 ;  /* 0x00000004110c7825 */ /* 0x005fcc00078e0206 */
[----:B------:R-:W2:Y:S01]  /*0b70*/  LDG.E R12, desc[UR8][R12.64] ;  /* 0x000000080c0c7981 */ /* 0x000ea2000c1e1900 */
[----:B------:R-:W-:Y:S01]  /*0b80*/  IMAD.MOV.U32 R19, RZ, RZ, 0x3bbb989d ;  /* 0x3bbb989dff137424 */ /* 0x000fe200078e00ff */
[----:B------:R-:W-:Y:S01]  /*0b90*/  MOV R23, 0x437c0000 ;  /* 0x437c000000177802 */ /* 0x000fe20000000f00 */
[----:B------:R-:W-:-:S05]  /*0ba0*/  VIADD R17, R17, UR7 ;  /* 0x0000000711117c36 */ /* 0x000fca0008000000 */
[----:B------:R-:W-:Y:S01]  /*0bb0*/  ISETP.GE.AND P0, PT, R17, UR4, PT ;  /* 0x0000000411007c0c */ /* 0x000fe2000bf06270 */
[----:B---3-5:R-:W-:-:S04]  /*0bc0*/  FADD R10, R14, -R21 ;  /* 0x800000150e0a7221 */ /* 0x028fc80000000000 */
[----:B------:R-:W-:-:S04]  /*0bd0*/  FFMA.SAT R16, R10, R19, 0.5 ;  /* 0x3f0000000a107423 */ /* 0x000fc80000002013 */
[----:B------:R-:W-:-:S04]  /*0be0*/  FFMA.RM R16, R16, R23, 12582913 ;  /* 0x4b40000110107423 */ /* 0x000fc80000004017 */
[C---:B------:R-:W-:Y:S01]  /*0bf0*/  FADD R19, R16.reuse, -12583039 ;  /* 0xcb40007f10137421 */ /* 0x040fe20000000000 */
[----:B------:R-:W-:-:S03]  /*0c00*/  SHF.L.U32 R16, R16, 0x17, RZ ;  /* 0x0000001710107819 */ /* 0x000fc600000006ff */
[----:B------:R-:W-:-:S04]  /*0c10*/  FFMA R19, R10, 1.4426950216293334961, -R19 ;  /* 0x3fb8aa3b0a137823 */ /* 0x000fc80000000813 */
[----:B------:R-:W-:-:S06]  /*0c20*/  FFMA R19, R10, 1.925963033500011079e-08, R19 ;  /* 0x32a570600a137823 */ /* 0x000fcc0000000013 */
[----:B------:R-:W0:Y:S02]  /*0c30*/  MUFU.EX2 R19, R19 ;  /* 0x0000001300137308 */ /* 0x000e240000000800 */
[----:B0-----:R-:W-:-:S04]  /*0c40*/  FMUL R16, R16, R19 ;  /* 0x0000001310107220 */ /* 0x001fc80000400000 */
[----:B--2---:R-:W-:Y:S01]  /*0c50*/  FFMA R11, R12, R16, R11 ;  /* 0x000000100c0b7223 */ /* 0x004fe2000000000b */
[----:B------:R-:W-:Y:S06]  /*0c60*/  @!P0 BRA `(.L_x_36) ;  /* 0xfffffffc00b48947 */ /* 0x000fec000383ffff */
.L_x_35:
[----:B------:R-:W-:Y:S05]  /*0c70*/  BSYNC.RECONVERGENT B0 ;  /* 0x0000000000007941 */ /* 0x000fea0003800200 */
.L_x_34:
[----:B------:R2:W-:Y:S01]  /*0c80*/  STS [R2], R11 ;  /* 0x0000000b02007388 */ /* 0x0005e20000000800 */
[----:B------:R-:W-:Y:S01]  /*0c90*/  UISETP.GE.U32.AND UP0, UPT, UR7, 0x2, UPT ;  /* 0x000000020700788c */ /* 0x000fe2000bf06070 */
[----:B------:R-:W-:Y:S01]  /*0ca0*/  @!P1 LEA R8, R8, R9, 0x18 ;  /* 0x0000000908089211 */ /* 0x000fe200078ec0ff */
[----:B------:R-:W-:Y:S07]  /*0cb0*/  BAR.SYNC.DEFER_BLOCKING 0x0 ;  /* 0x0000000000007b1d */ /* 0x000fee0000010000 */
[----:B--2---:R-:W-:Y:S05]  /*0cc0*/  BRA.U !UP0, `(.L_x_37) ;  /* 0x0000000108307547 */ /* 0x004fea000b800000 */
[----:B-1----:R-:W-:-:S07]  /*0cd0*/  IMAD.U32 R4, RZ, RZ, UR7 ;  /* 0x00000007ff047e24 */ /* 0x002fce000f8e00ff */
.L_x_38:
[----:B------:R-:W-:-:S04]  /*0ce0*/  SHF.R.U32.HI R9, RZ, 0x1, R4 ;  /* 0x00000001ff097819 */ /* 0x000fc80000011604 */
[----:B------:R-:W-:-:S13]  /*0cf0*/  ISETP.GE.U32.AND P0, PT, R0, R9, PT ;  /* 0x000000090000720c */ /* 0x000fda0003f06070 */
[----:B------:R-:W-:Y:S01]  /*0d00*/  @!P0 LEA R5, R9, R2, 0x2 ;  /* 0x0000000209058211 */ /* 0x000fe200078e10ff */
[----:B------:R-:W-:Y:S05]  /*0d10*/  @!P0 LDS R6, [R2] ;  /* 0x0000000002068984 */ /* 0x000fea0000000800 */
[----:B------:R-:W1:Y:S02]  /*0d20*/  @!P0 LDS R5, [R5] ;  /* 0x0000000005058984 */ /* 0x000e640000000800 */
[----:B-1----:R-:W-:-:S05]  /*0d30*/  @!P0 FADD R7, R5, R6 ;  /* 0x0000000605078221 */ /* 0x002fca0000000000 */
[----:B------:R2:W-:Y:S01]  /*0d40*/  @!P0 STS [R2], R7 ;  /* 0x0000000702008388 */ /* 0x0005e20000000800 */
[----:B------:R-:W-:Y:S01]  /*0d50*/  BAR.SYNC.DEFER_BLOCKING 0x0 ;  /* 0x0000000000007b1d */ /* 0x000fe20000010000 */
[----:B------:R-:W-:Y:S01]  /*0d60*/  ISETP.GT.U32.AND P0, PT, R4, 0x3, PT ;  /* 0x000000030400780c */ /* 0x000fe20003f04070 */
[----:B------:R-:W-:-:S12]  /*0d70*/  IMAD.MOV.U32 R4, RZ, RZ, R9 ;  /* 0x000000ffff047224 */ /* 0x000fd800078e0009 */
[----:B--2---:R-:W-:Y:S05]  /*0d80*/  @P0 BRA `(.L_x_38) ;  /* 0xfffffffc00d40947 */ /* 0x004fea000383ffff */
.L_x_37:
[----:B-1----:R-:W1:Y:S01]  /*0d90*/  @!P1 LDS R7, [R8] ;  /* 0x0000000008079984 */ /* 0x002e620000000800 */
[----:B------:R-:W1:Y:S03]  /*0da0*/  @!P1 LDC.64 R4, c[0x0][0x390] ;  /* 0x0000e400ff049b82 */ /* 0x000e660000000a00 */
[----:B-1----:R1:W-:Y:S01]  /*0db0*/  @!P1 STG.E desc[UR8][R4.64], R7 ;  /* 0x0000000704009986 */ /* 0x0023e2000c101908 */
[----:B------:R-:W-:Y:S06]  /*0dc0*/  MEMBAR.SC.GPU ;  /* 0x0000000000007992 */ /* 0x000fec0000002000 */
[----:B------:R-:W-:-:S00]  /*0dd0*/  ERRBAR ;  /* 0x00000000000079ab */ /* 0x000fc00000000000 */
[----:B------:R-:W-:Y:S06]  /*0de0*/  CGAERRBAR ;  /* 0x00000000000075ab */ /* 0x000fec0000000000 */
[----:B------:R-:W-:Y:S01]  /*0df0*/  CCTL.IVALL ;  /* 0x00000000ff00798f */ /* 0x000fe20002000000 */
[----:B------:R-:W2:Y:S01]  /*0e00*/  LDCU UR4, c[0x0][0x39c] ;  /* 0x00007380ff0477ac */ /* 0x000ea20008000800 */
[----:B0-----:R-:W-:-:S05]  /*0e10*/  IMAD R2, R3, UR7, R0 ;  /* 0x0000000703027c24 */ /* 0x001fca000f8e0200 */
[----:B--2---:R-:W-:-:S13]  /*0e20*/  ISETP.GE.AND P0, PT, R2, UR4, PT ;  /* 0x0000000402007c0c */ /* 0x004fda000bf06270 */
[----:B-1----:R-:W-:Y:S05]  /*0e30*/  @P0 EXIT ;  /* 0x000000000000094d */ /* 0x002fea0003800000 */
[----:B------:R-:W0:Y:S08]  /*0e40*/  LDC.64 R4, c[0x0][0x380] ;  /* 0x0000e000ff047b82 */ /* 0x000e300000000a00 */
[----:B------:R-:W1:Y:S08]  /*0e50*/  LDC.64 R6, c[0x0][0x388] ;  /* 0x0000e200ff067b82 */ /* 0x000e700000000a00 */
[----:B------:R-:W2:Y:S01]  /*0e60*/  LDC.64 R8, c[0x0][0x390] ;  /* 0x0000e400ff087b82 */ /* 0x000ea20000000a00 */
[----:B0-----:R-:W-:-:S06]  /*0e70*/  IMAD.WIDE R4, R2, 0x4, R4 ;  /* 0x0000000402047825 */ /* 0x001fcc00078e0204 */
[----:B------:R-:W3:Y:S04]  /*0e80*/  LDG.E R4, desc[UR8][R4.64] ;  /* 0x0000000804047981 */ /* 0x000ee8000c1e1900 */
[----:B-1----:R-:W3:Y:S04]  /*0e90*/  LDG.E R7, desc[UR8][R6.64] ;  /* 0x0000000806077981 */ /* 0x002ee8000c1e1900 */
[----:B--2---:R-:W2:Y:S01]  /*0ea0*/  LDG.E R3, desc[UR8][R8.64] ;  /* 0x0000000808037981 */ /* 0x004ea2000c1e1900 */
[----:B------:R-:W-:Y:S02]  /*0eb0*/  HFMA2 R11, -RZ, RZ, 0.96630859375, -0.0022525787353515625 ;  /* 0x3bbb989dff0b7431 */ /* 0x000fe400000001ff */
[----:B------:R-:W-:Y:S01]  /*0ec0*/  IMAD.MOV.U32 R13, RZ, RZ, 0x437c0000 ;  /* 0x437c0000ff0d7424 */ /* 0x000fe200078e00ff */
[----:B------:R-:W-:Y:S01]  /*0ed0*/  BSSY.RECONVERGENT B0, `(.L_x_39) ;  /* 0x0000015000007945 */ /* 0x000fe20003800200 */
[----:B---3--:R-:W-:-:S04]  /*0ee0*/  FADD R0, R4, -R7 ;  /* 0x8000000704007221 */ /* 0x008fc80000000000 */
[----:B------:R-:W-:-:S04]  /*0ef0*/  FFMA.SAT R10, R0, R11, 0.5 ;  /* 0x3f000000000a7423 */ /* 0x000fc8000000200b */
[----:B------:R-:W-:-:S04]  /*0f00*/  FFMA.RM R10, R10, R13, 12582913 ;  /* 0x4b4000010a0a7423 */ /* 0x000fc8000000400d */
[----:B------:R-:W-:-:S04]  /*0f10*/  FADD R11, R10, -12583039 ;  /* 0xcb40007f0a0b7421 */ /* 0x000fc80000000000 */
[----:B------:R-:W-:-:S04]  /*0f20*/  FFMA R11, R0, 1.4426950216293334961, -R11 ;  /* 0x3fb8aa3b000b7823 */ /* 0x000fc8000000080b */
[----:B------:R-:W-:Y:S01]  /*0f30*/  FFMA R11, R0, 1.925963033500011079e-08, R11 ;  /* 0x32a57060000b7823 */ /* 0x000fe2000000000b */
[----:B--2---:R-:W0:Y:S08]  /*0f40*/  MUFU.RCP R12, R3 ;  /* 0x00000003000c7308 */ /* 0x004e300000001000 */
[----:B------:R-:W1:Y:S01]  /*0f50*/  MUFU.EX2 R11, R11 ;  /* 0x0000000b000b7308 */ /* 0x000e620000000800 */
[----:B------:R-:W-:Y:S01]  /*0f60*/  SHF.L.U32 R0, R10, 0x17, RZ ;  /* 0x000000170a007819 */ /* 0x000fe200000006ff */
[----:B0-----:R-:W-:-:S04]  /*0f70*/  FFMA R5, -R3, R12, 1 ;  /* 0x3f80000003057423 */ /* 0x001fc8000000010c */
[----:B-1----:R-:W-:-:S04]  /*0f80*/  FMUL R0, R0, R11 ;  /* 0x0000000b00007220 */ /* 0x002fc80000400000 */
[----:B------:R-:W0:Y:S01]  /*0f90*/  FCHK P0, R0, R3 ;  /* 0x0000000300007302 */ /* 0x000e220000000000 */
[----:B------:R-:W-:-:S04]  /*0fa0*/  FFMA R5, R12, R5, R12 ;  /* 0x000000050c057223 */ /* 0x000fc8000000000c */
[----:B------:R-:W-:-:S04]  /*0fb0*/  FFMA R4, R0, R5, RZ ;  /* 0x0000000500047223 */ /* 0x000fc800000000ff */
[----:B------:R-:W-:-:S04]  /*0fc0*/  FFMA R6, -R3, R4, R0 ;  /* 0x0000000403067223 */ /* 0x000fc80000000100 */
[----:B------:R-:W-:Y:S01]  /*0fd0*/  FFMA R7, R5, R6, R4 ;  /* 0x0000000605077223 */ /* 0x000fe20000000004 */
[----:B0-----:R-:W-:Y:S06]  /*0fe0*/  @!P0 BRA `(.L_x_40) ;  /* 0x00000000000c8947 */ /* 0x001fec0003800000 */
[----:B------:R-:W-:-:S07]  /*0ff0*/  MOV R4, 0x1010 ;  /* 0x0000101000047802 */ /* 0x000fce0000000f00 */
[----:B------:R-:W-:Y:S05]  /*1000*/  CALL.REL.NOINC `($__internal_1_$__cuda_sm3x_div_rn_noftz_f32_slowpath) ;  /* 0x0000000000187944 */ /* 0x000fea0003c00000 */
[----:B------:R-:W-:-:S07]  /*1010*/  IMAD.MOV.U32 R7, RZ, RZ, R0 ;  /* 0x000000ffff077224 */ /* 0x000fce00078e0000 */
.L_x_40:
[----:B------:R-:W-:Y:S05]  /*1020*/  BSYNC.RECONVERGENT B0 ;  /* 0x0000000000007941 */ /* 0x000fea0003800200 */
.L_x_39:
[----:B------:R-:W0:Y:S02]  /*1030*/  LDC.64 R4, c[0x0][0x3a8] ;  /* 0x0000ea00ff047b82 */ /* 0x000e240000000a00 */
[----:B0-----:R-:W-:-:S05]  /*1040*/  IMAD.WIDE R2, R2, 0x4, R4 ;  /* 0x0000000402027825 */ /* 0x001fca00078e0204 */
[----:B------:R-:W-:Y:S01]  /*1050*/  STG.E desc[UR8][R2.64], R7 ;  /* 0x0000000702007986 */ /* 0x000fe2000c101908 */
[----:B------:R-:W-:Y:S05]  /*1060*/  EXIT ;  /* 0x000000000000794d */ /* 0x000fea0003800000 */
        .weak           $__internal_1_$__cuda_sm3x_div_rn_noftz_f32_slowpath
        .type           $__internal_1_$__cuda_sm3x_div_rn_noftz_f32_slowpath,@function
        .size           $__internal_1_$__cuda_sm3x_div_rn_noftz_f32_slowpath,(.L_x_54 - $__internal_1_$__cuda_sm3x_div_rn_noftz_f32_slowpath)
$__internal_1_$__cuda_sm3x_div_rn_noftz_f32_slowpath:
[--C-:B------:R-:W-:Y:S01]  /*1070*/  SHF.R.U32.HI R6, RZ, 0x17, R3.reuse ;  /* 0x00000017ff067819 */ /* 0x100fe20000011603 */
[----:B------:R-:W-:Y:S01]  /*1080*/  BSSY.RECONVERGENT B1, `(.L_x_41) ;  /* 0x0000064000017945 */ /* 0x000fe20003800200 */
[----:B------:R-:W-:Y:S01]  /*1090*/  SHF.R.U32.HI R5, RZ, 0x17, R0 ;  /* 0x00000017ff057819 */ /* 0x000fe20000011600 */
[----:B------:R-:W-:Y:S01]  /*10a0*/  IMAD.MOV.U32 R8, RZ, RZ, R3 ;  /* 0x000000ffff087224 */ /* 0x000fe200078e0003 */
[----:B------:R-:W-:Y:S02]  /*10b0*/  LOP3.LUT R6, R6, 0xff, RZ, 0xc0, !PT ;  /* 0x000000ff06067812 */ /* 0x000fe400078ec0ff */
[----:B------:R-:W-:Y:S02]  /*10c0*/  LOP3.LUT R5, R5, 0xff, RZ, 0xc0, !PT ;  /* 0x000000ff05057812 */ /* 0x000fe400078ec0ff */
[----:B------:R-:W-:Y:S02]  /*10d0*/  IADD3 R11, PT, PT, R6, -0x1, RZ ;  /* 0xffffffff060b7810 */ /* 0x000fe40007ffe0ff */
[----:B------:R-:W-:Y:S01]  /*10e0*/  MOV R7, R0 ;  /* 0x0000000000077202 */ /* 0x000fe20000000f00 */
[----:B------:R-:W-:Y:S01]  /*10f0*/  VIADD R10, R5, 0xffffffff ;  /* 0xffffffff050a7836 */ /* 0x000fe20000000000 */
[----:B------:R-:W-:-:S04]  /*1100*/  ISETP.GT.U32.AND P0, PT, R11, 0xfd, PT ;  /* 0x000000fd0b00780c */ /* 0x000fc80003f04070 */
[----:B------:R-:W-:-:S13]  /*1110*/  ISETP.GT.U32.OR P0, PT, R10, 0xfd, P0 ;  /* 0x000000fd0a00780c */ /* 0x000fda0000704470 */
[----:B------:R-:W-:Y:S01]  /*1120*/  @!P0 MOV R9, RZ ;  /* 0x000000ff00098202 */ /* 0x000fe20000000f00 */
        /* <DEDUP_REMOVED lines=19> */
[----:B------:R-:W-:Y:S01]  /*1260*/  @P0 IMAD.MOV.U32 R9, RZ, RZ, RZ ;  /* 0x000000ffff090224 */ /* 0x000fe200078e00ff */
[----:B------:R-:W-:Y:S01]  /*1270*/  @!P0 MOV R9, 0xffffffc0 ;  /* 0xffffffc000098802 */ /* 0x000fe20000000f00 */
[----:B------:R-:W-:Y:S01]  /*1280*/  @!P0 FFMA R7, R0, 1.84467440737095516160e+19, RZ ;  /* 0x5f80000000078823 */ /* 0x000fe200000000ff */
[----:B------:R-:W-:-:S03]  /*1290*/  @!P1 FFMA R8, R3, 1.84467440737095516160e+19, RZ ;  /* 0x5f80000003089823 */ /* 0x000fc600000000ff */
[----:B------:R-:W-:-:S07]  /*12a0*/  @!P1 VIADD R9, R9, 0x40 ;  /* 0x0000004009099836 */ /* 0x000fce0000000000 */
.L_x_42:
[----:B------:R-:W-:Y:S01]  /*12b0*/  LEA R3, R6, 0xc0800000, 0x17 ;  /* 0xc080000006037811 */ /* 0x000fe200078eb8ff */
[----:B------:R-:W-:Y:S01]  /*12c0*/  VIADD R5, R5, 0xffffff81 ;  /* 0xffffff8105057836 */ /* 0x000fe20000000000 */
[----:B------:R-:W-:Y:S02]  /*12d0*/  BSSY.RECONVERGENT B2, `(.L_x_47) ;  /* 0x0000035000027945 */ /* 0x000fe40003800200 */
[----:B------:R-:W-:Y:S01]  /*12e0*/  IADD3 R3, PT, PT, -R3, R8, RZ ;  /* 0x0000000803037210 */ /* 0x000fe20007ffe1ff */
[C---:B------:R-:W-:Y:S01]  /*12f0*/  IMAD R0, R5.reuse, -0x800000, R7 ;  /* 0xff80000005007824 */ /* 0x040fe200078e0207 */
[----:B------:R-:W-:Y:S02]  /*1300*/  IADD3 R6, PT, PT, R5, 0x7f, -R6 ;  /* 0x0000007f05067810 */ /* 0x000fe40007ffe806 */
[----:B------:R-:W0:Y:S01]  /*1310*/  MUFU.RCP R8, R3 ;  /* 0x0000000300087308 */ /* 0x000e220000001000 */
[----:B------:R-:W-:Y:S01]  /*1320*/  FADD.FTZ R11, -R3, -RZ ;  /* 0x800000ff030b7221 */ /* 0x000fe20000010100 */
[----:B------:R-:W-:-:S03]  /*1330*/  IADD3 R6, PT, PT, R6, R9, RZ ;  /* 0x0000000906067210 */ /* 0x000fc60007ffe0ff */
        /* <DEDUP_REMOVED lines=9> */
[----:B------:R-:W-:-:S05]  /*13d0*/  IMAD.IADD R9, R3, 0x1, R6 ;  /* 0x0000000103097824 */ /* 0x000fca00078e0206 */
[----:B------:R-:W-:-:S04]  /*13e0*/  IADD3 R3, PT, PT, R9, -0x1, RZ ;  /* 0xffffffff09037810 */ /* 0x000fc80007ffe0ff */
        /* <DEDUP_REMOVED lines=15> */
[C---:B------:R-:W-:Y:S01]  /*14e0*/  VIADD R8, R9.reuse, 0x20 ;  /* 0x0000002009087836 */ /* 0x040fe20000000000 */
[----:B------:R-:W-:Y:S02]  /*14f0*/  IADD3 R7, PT, PT, -R9, RZ, RZ ;  /* 0x000000ff09077210 */ /* 0x000fe40007ffe1ff */
        /* <DEDUP_REMOVED lines=14> */
.L_x_49:
[----:B------:R-:W-:-:S04]  /*15e0*/  LOP3.LUT R0, R0, 0x80000000, RZ, 0xc0, !PT ;  /* 0x8000000000007812 */ /* 0x000fc800078ec0ff */
[----:B------:R-:W-:Y:S01]  /*15f0*/  LOP3.LUT R0, R0, 0x7f800000, RZ, 0xfc, !PT ;  /* 0x7f80000000007812 */ /* 0x000fe200078efcff */
[----:B------:R-:W-:Y:S06]  /*1600*/  BRA `(.L_x_50) ;  /* 0x0000000000047947 */ /* 0x000fec0003800000 */
.L_x_48:
[----:B------:R-:W-:-:S07]  /*1610*/  LEA R0, R6, R0, 0x17 ;  /* 0x0000000006007211 */ /* 0x000fce00078eb8ff */
.L_x_50:
[----:B------:R-:W-:Y:S05]  /*1620*/  BSYNC.RECONVERGENT B2 ;  /* 0x0000000000027941 */ /* 0x000fea0003800200 */
.L_x_47:
[----:B------:R-:W-:Y:S05]  /*1630*/  BRA `(.L_x_51) ;  /* 0x0000000000207947 */ /* 0x000fea0003800000 */
.L_x_46:
[----:B------:R-:W-:-:S04]  /*1640*/  LOP3.LUT R0, R8, 0x80000000, R7, 0x48, !PT ;  /* 0x8000000008007812 */ /* 0x000fc800078e4807 */
[----:B------:R-:W-:Y:S01]  /*1650*/  LOP3.LUT R0, R0, 0x7f800000, RZ, 0xfc, !PT ;  /* 0x7f80000000007812 */ /* 0x000fe200078efcff */
[----:B------:R-:W-:Y:S06]  /*1660*/  BRA `(.L_x_51) ;  /* 0x0000000000147947 */ /* 0x000fec0003800000 */
.L_x_45:
[----:B------:R-:W-:Y:S01]  /*1670*/  LOP3.LUT R0, R8, 0x80000000, R7, 0x48, !PT ;  /* 0x8000000008007812 */ /* 0x000fe200078e4807 */
[----:B------:R-:W-:Y:S06]  /*1680*/  BRA `(.L_x_51) ;  /* 0x00000000000c7947 */ /* 0x000fec0003800000 */
.L_x_44:
[----:B------:R-:W0:Y:S01]  /*1690*/  MUFU.RSQ R0, -QNAN ;  /* 0xffc0000000007908 */ /* 0x000e220000001400 */
[----:B------:R-:W-:Y:S05]  /*16a0*/  BRA `(.L_x_51) ;  /* 0x0000000000047947 */ /* 0x000fea0003800000 */
.L_x_43:
[----:B------:R-:W-:-:S07]  /*16b0*/  FADD.FTZ R0, R0, R3 ;  /* 0x0000000300007221 */ /* 0x000fce0000010000 */
.L_x_51:
[----:B------:R-:W-:Y:S05]  /*16c0*/  BSYNC.RECONVERGENT B1 ;  /* 0x0000000000017941 */ /* 0x000fea0003800200 */
.L_x_41:
[----:B------:R-:W-:-:S04]  /*16d0*/  IMAD.MOV.U32 R5, RZ, RZ, 0x0 ;  /* 0x00000000ff057424 */ /* 0x000fc800078e00ff */
[----:B0-----:R-:W-:Y:S05]  /*16e0*/  RET.REL.NODEC R4 `(_Z15unified_softmaxPKfPfS1_iiiS1_) ;  /* 0xffffffe804447950 */ /* 0x001fea0003c3ffff */
.L_x_52:
        /* <DEDUP_REMOVED lines=9> */
.L_x_54:


//--------------------- .nv.shared._Z14softmax_kernelPfS_ffi --------------------------
	.section	.nv.shared._Z14softmax_kernelPfS_ffi,"aw",@nobits
	.sectionflags	@""
	.align	16
	.zero		1024


//--------------------- .nv.shared.reserved.0     --------------------------
	.section	.nv.shared.reserved.0,"aw",@nobits
	.weak		__nv_reservedSMEM_offset_0_alias
	.size		__nv_reservedSMEM_offset_0_alias, 0, 64
	.other		__nv_reservedSMEM_offset_0_alias,@"STO_CUDA_RESERVED_SHARED STV_DEFAULT"
__nv_reservedSMEM_offset_0_alias:
	.zero		0
	.zero		64


//--------------------- .nv.shared._Z20calculate_global_sumPfS_S_fi --------------------------
	.section	.nv.shared._Z20calculate_global_sumPfS_S_fi,"aw",@nobits
	.sectionflags	@""
	.align	16
	.zero		1024


//--------------------- .nv.shared._Z15unified_softmaxPKfPfS1_iiiS1_ --------------------------
	.section	.nv.shared._Z15unified_softmaxPKfPfS1_iiiS1_,"aw",@nobits
	.sectionflags	@""
	.align	16
.nv.shared._Z15unified_softmaxPKfPfS1_iiiS1_:
	.zero		5120


//--------------------- .nv.constant0._Z14softmax_kernelPfS_ffi --------------------------
	.section	.nv.constant0._Z14softmax_kernelPfS_ffi,"a",@progbits
	.sectionflags	@""
	.align	4
.nv.constant0._Z14softmax_kernelPfS_ffi:
	.zero		924


//--------------------- .nv.constant0._Z20calculate_global_sumPfS_S_fi --------------------------
	.section	.nv.constant0._Z20calculate_global_sumPfS_S_fi,"a",@progbits
	.sectionflags	@""
	.align	4
.nv.constant0._Z20calculate_global_sumPfS_S_fi:
	.zero		928


//--------------------- .nv.constant0._Z15unified_softmaxPKfPfS1_iiiS1_ --------------------------
	.section	.nv.constant0._Z15unified_softmaxPKfPfS1_iiiS1_,"a",@progbits
	.sectionflags	@""
	.align	4
.nv.constant0._Z15unified_softmaxPKfPfS1_iiiS1_:
	.zero		944


//--------------------- SYMBOLS --------------------------

	.type		.nv.reservedSmem.offset0,@object
	.size		.nv.reservedSmem.offset0,0x4
	.type		.nv.reservedSmem.cap,@object
	.size		.nv.reservedSmem.cap,0x4
